//
// Generated by NVIDIA NVVM Compiler
//
// Compiler Build ID: CL-36424714
// Cuda compilation tools, release 13.0, V13.0.88
// Based on NVVM 20.0.0
//

.version 9.0
.target sm_100
.address_size 64

	// .globl	_Z15integrateSimplePfifii
// _ZZ18integrateOptimisedPfifiiE8blockSum has been demoted

.visible .entry _Z15integrateSimplePfifii(
	.param .u64 .ptr .align 1 _Z15integrateSimplePfifii_param_0,
	.param .u32 _Z15integrateSimplePfifii_param_1,
	.param .f32 _Z15integrateSimplePfifii_param_2,
	.param .u32 _Z15integrateSimplePfifii_param_3,
	.param .u32 _Z15integrateSimplePfifii_param_4
)
{
	.reg .pred 	%p<6>;
	.reg .b32 	%r<32>;
	.reg .b32 	%f<44>;
	.reg .b64 	%rd<5>;

	ld.param.u64 	%rd2, [_Z15integrateSimplePfifii_param_0];
	ld.param.u32 	%r14, [_Z15integrateSimplePfifii_param_1];
	ld.param.f32 	%f9, [_Z15integrateSimplePfifii_param_2];
	ld.param.u32 	%r15, [_Z15integrateSimplePfifii_param_3];
	ld.param.u32 	%r16, [_Z15integrateSimplePfifii_param_4];
	mov.u32 	%r17, %tid.x;
	mov.u32 	%r18, %ctaid.x;
	mov.u32 	%r19, %ntid.x;
	mad.lo.s32 	%r1, %r18, %r19, %r17;
	mul.lo.s32 	%r20, %r16, %r15;
	div.s32 	%r21, %r14, %r20;
	mul.lo.s32 	%r2, %r21, %r1;
	add.s32 	%r3, %r2, %r21;
	setp.lt.s32 	%p1, %r21, 1;
	@%p1 bra 	$L__BB0_7;
	cvta.to.global.u64 	%rd3, %rd2;
	mul.wide.s32 	%rd4, %r1, 4;
	add.s64 	%rd1, %rd3, %rd4;
	ld.global.f32 	%f43, [%rd1];
	add.s32 	%r22, %r2, 1;
	max.s32 	%r4, %r3, %r22;
	sub.s32 	%r23, %r4, %r2;
	and.b32  	%r5, %r23, 3;
	setp.eq.s32 	%p2, %r5, 0;
	mov.u32 	%r30, %r2;
	@%p2 bra 	$L__BB0_4;
	neg.s32 	%r28, %r5;
	mov.u32 	%r30, %r2;
$L__BB0_3:
	.pragma "nounroll";
	cvt.rn.f32.s32 	%f11, %r30;
	add.f32 	%f12, %f11, 0f3F000000;
	mul.f32 	%f13, %f9, %f12;
	fma.rn.f32 	%f14, %f13, %f13, 0f3F800000;
	rcp.rn.f32 	%f15, %f14;
	add.f32 	%f43, %f15, %f43;
	add.s32 	%r30, %r30, 1;
	add.s32 	%r28, %r28, 1;
	setp.ne.s32 	%p3, %r28, 0;
	@%p3 bra 	$L__BB0_3;
$L__BB0_4:
	sub.s32 	%r24, %r2, %r4;
	setp.gt.u32 	%p4, %r24, -4;
	@%p4 bra 	$L__BB0_6;
$L__BB0_5:
	cvt.rn.f32.s32 	%f16, %r30;
	add.f32 	%f17, %f16, 0f3F000000;
	mul.f32 	%f18, %f9, %f17;
	fma.rn.f32 	%f19, %f18, %f18, 0f3F800000;
	rcp.rn.f32 	%f20, %f19;
	add.f32 	%f21, %f20, %f43;
	add.s32 	%r25, %r30, 1;
	cvt.rn.f32.s32 	%f22, %r25;
	add.f32 	%f23, %f22, 0f3F000000;
	mul.f32 	%f24, %f9, %f23;
	fma.rn.f32 	%f25, %f24, %f24, 0f3F800000;
	rcp.rn.f32 	%f26, %f25;
	add.f32 	%f27, %f26, %f21;
	add.s32 	%r26, %r30, 2;
	cvt.rn.f32.s32 	%f28, %r26;
	add.f32 	%f29, %f28, 0f3F000000;
	mul.f32 	%f30, %f9, %f29;
	fma.rn.f32 	%f31, %f30, %f30, 0f3F800000;
	rcp.rn.f32 	%f32, %f31;
	add.f32 	%f33, %f32, %f27;
	add.s32 	%r27, %r30, 3;
	cvt.rn.f32.s32 	%f34, %r27;
	add.f32 	%f35, %f34, 0f3F000000;
	mul.f32 	%f36, %f9, %f35;
	fma.rn.f32 	%f37, %f36, %f36, 0f3F800000;
	rcp.rn.f32 	%f38, %f37;
	add.f32 	%f43, %f38, %f33;
	add.s32 	%r30, %r30, 4;
	setp.lt.s32 	%p5, %r30, %r3;
	@%p5 bra 	$L__BB0_5;
$L__BB0_6:
	st.global.f32 	[%rd1], %f43;
$L__BB0_7:
	ret;

}
	// .globl	_Z18integrateOptimisedPfifii
.visible .entry _Z18integrateOptimisedPfifii(
	.param .u64 .ptr .align 1 _Z18integrateOptimisedPfifii_param_0,
	.param .u32 _Z18integrateOptimisedPfifii_param_1,
	.param .f32 _Z18integrateOptimisedPfifii_param_2,
	.param .u32 _Z18integrateOptimisedPfifii_param_3,
	.param .u32 _Z18integrateOptimisedPfifii_param_4
)
{
	.reg .pred 	%p<12>;
	.reg .b32 	%r<45>;
	.reg .b32 	%f<51>;
	.reg .b64 	%rd<11>;
	// demoted variable
	.shared .align 4 .b8 _ZZ18integrateOptimisedPfifiiE8blockSum[2048];
	ld.param.u64 	%rd5, [_Z18integrateOptimisedPfifii_param_0];
	ld.param.u32 	%r22, [_Z18integrateOptimisedPfifii_param_1];
	ld.param.f32 	%f10, [_Z18integrateOptimisedPfifii_param_2];
	ld.param.u32 	%r23, [_Z18integrateOptimisedPfifii_param_3];
	ld.param.u32 	%r24, [_Z18integrateOptimisedPfifii_param_4];
	mov.u32 	%r1, %tid.x;
	mov.u32 	%r2, %ctaid.x;
	mov.u32 	%r44, %ntid.x;
	mad.lo.s32 	%r25, %r2, %r44, %r1;
	mul.lo.s32 	%r26, %r24, %r23;
	div.s32 	%r4, %r22, %r26;
	mul.lo.s32 	%r5, %r4, %r25;
	add.s32 	%r6, %r5, %r4;
	cvt.s64.s32 	%rd1, %r23;
	setp.eq.s32 	%p1, %r23, 0;
	@%p1 bra 	$L__BB1_3;
	and.b64  	%rd2, %rd1, 4611686018427387903;
	mov.b64 	%rd10, 0;
	mov.u32 	%r39, _ZZ18integrateOptimisedPfifiiE8blockSum;
$L__BB1_2:
	mov.b32 	%r28, 0;
	st.shared.u32 	[%r39], %r28;
	add.s64 	%rd10, %rd10, 1;
	add.s32 	%r39, %r39, 4;
	setp.lt.u64 	%p2, %rd10, %rd2;
	@%p2 bra 	$L__BB1_2;
$L__BB1_3:
	setp.gt.s32 	%p3, %r4, 0;
	shl.b32 	%r29, %r1, 2;
	mov.u32 	%r30, _ZZ18integrateOptimisedPfifiiE8blockSum;
	add.s32 	%r9, %r30, %r29;
	@%p3 bra 	$L__BB1_5;
	ld.shared.f32 	%f50, [%r9];
	bra.uni 	$L__BB1_10;
$L__BB1_5:
	ld.shared.f32 	%f50, [%r9];
	add.s32 	%r31, %r5, 1;
	max.s32 	%r10, %r6, %r31;
	sub.s32 	%r32, %r10, %r5;
	and.b32  	%r11, %r32, 3;
	setp.eq.s32 	%p4, %r11, 0;
	mov.u32 	%r42, %r5;
	@%p4 bra 	$L__BB1_8;
	neg.s32 	%r40, %r11;
	mov.u32 	%r42, %r5;
$L__BB1_7:
	.pragma "nounroll";
	cvt.rn.f32.s32 	%f12, %r42;
	add.f32 	%f13, %f12, 0f3F000000;
	mul.f32 	%f14, %f10, %f13;
	fma.rn.f32 	%f15, %f14, %f14, 0f3F800000;
	rcp.rn.f32 	%f16, %f15;
	add.f32 	%f50, %f16, %f50;
	add.s32 	%r42, %r42, 1;
	add.s32 	%r40, %r40, 1;
	setp.ne.s32 	%p5, %r40, 0;
	@%p5 bra 	$L__BB1_7;
$L__BB1_8:
	sub.s32 	%r33, %r5, %r10;
	setp.gt.u32 	%p6, %r33, -4;
	@%p6 bra 	$L__BB1_10;
$L__BB1_9:
	cvt.rn.f32.s32 	%f17, %r42;
	add.f32 	%f18, %f17, 0f3F000000;
	mul.f32 	%f19, %f10, %f18;
	fma.rn.f32 	%f20, %f19, %f19, 0f3F800000;
	rcp.rn.f32 	%f21, %f20;
	add.f32 	%f22, %f21, %f50;
	add.s32 	%r34, %r42, 1;
	cvt.rn.f32.s32 	%f23, %r34;
	add.f32 	%f24, %f23, 0f3F000000;
	mul.f32 	%f25, %f10, %f24;
	fma.rn.f32 	%f26, %f25, %f25, 0f3F800000;
	rcp.rn.f32 	%f27, %f26;
	add.f32 	%f28, %f27, %f22;
	add.s32 	%r35, %r42, 2;
	cvt.rn.f32.s32 	%f29, %r35;
	add.f32 	%f30, %f29, 0f3F000000;
	mul.f32 	%f31, %f10, %f30;
	fma.rn.f32 	%f32, %f31, %f31, 0f3F800000;
	rcp.rn.f32 	%f33, %f32;
	add.f32 	%f34, %f33, %f28;
	add.s32 	%r36, %r42, 3;
	cvt.rn.f32.s32 	%f35, %r36;
	add.f32 	%f36, %f35, 0f3F000000;
	mul.f32 	%f37, %f10, %f36;
	fma.rn.f32 	%f38, %f37, %f37, 0f3F800000;
	rcp.rn.f32 	%f39, %f38;
	add.f32 	%f50, %f39, %f34;
	add.s32 	%r42, %r42, 4;
	setp.lt.s32 	%p7, %r42, %r6;
	@%p7 bra 	$L__BB1_9;
$L__BB1_10:
	mul.f32 	%f40, %f10, 0f40800000;
	mul.f32 	%f41, %f40, %f50;
	st.shared.f32 	[%r9], %f41;
	bar.sync 	0;
	setp.lt.u32 	%p8, %r44, 2;
	@%p8 bra 	$L__BB1_14;
$L__BB1_11:
	shr.u32 	%r21, %r44, 1;
	setp.ge.u32 	%p9, %r1, %r21;
	@%p9 bra 	$L__BB1_13;
	shl.b32 	%r37, %r21, 2;
	add.s32 	%r38, %r9, %r37;
	ld.shared.f32 	%f42, [%r38];
	ld.shared.f32 	%f43, [%r9];
	add.f32 	%f44, %f42, %f43;
	st.shared.f32 	[%r9], %f44;
$L__BB1_13:
	bar.sync 	0;
	setp.gt.u32 	%p10, %r44, 3;
	mov.u32 	%r44, %r21;
	@%p10 bra 	$L__BB1_11;
$L__BB1_14:
	setp.ne.s32 	%p11, %r1, 0;
	@%p11 bra 	$L__BB1_16;
	ld.shared.f32 	%f45, [_ZZ18integrateOptimisedPfifiiE8blockSum];
	cvta.to.global.u64 	%rd7, %rd5;
	mul.wide.u32 	%rd8, %r2, 4;
	add.s64 	%rd9, %rd7, %rd8;
	st.global.f32 	[%rd9], %f45;
$L__BB1_16:
	ret;

}
	// .globl	_Z9sumReducePfS_i
.visible .entry _Z9sumReducePfS_i(
	.param .u64 .ptr .align 1 _Z9sumReducePfS_i_param_0,
	.param .u64 .ptr .align 1 _Z9sumReducePfS_i_param_1,
	.param .u32 _Z9sumReducePfS_i_param_2
)
{
	.reg .pred 	%p<5>;
	.reg .b32 	%r<6>;
	.reg .b32 	%f<5>;
	.reg .b64 	%rd<9>;

	ld.param.u64 	%rd3, [_Z9sumReducePfS_i_param_0];
	ld.param.u64 	%rd4, [_Z9sumReducePfS_i_param_1];
	cvta.to.global.u64 	%rd1, %rd4;
	mov.u32 	%r1, %tid.x;
	mov.u32 	%r5, %ntid.x;
	setp.lt.u32 	%p1, %r5, 2;
	@%p1 bra 	$L__BB2_5;
	mul.wide.u32 	%rd5, %r1, 4;
	add.s64 	%rd2, %rd1, %rd5;
$L__BB2_2:
	shr.u32 	%r4, %r5, 1;
	setp.ge.u32 	%p2, %r1, %r4;
	@%p2 bra 	$L__BB2_4;
	mul.wide.u32 	%rd6, %r4, 4;
	add.s64 	%rd7, %rd2, %rd6;
	ld.global.f32 	%f1, [%rd7];
	ld.global.f32 	%f2, [%rd2];
	add.f32 	%f3, %f1, %f2;
	st.global.f32 	[%rd2], %f3;
$L__BB2_4:
	bar.sync 	0;
	setp.gt.u32 	%p3, %r5, 3;
	mov.u32 	%r5, %r4;
	@%p3 bra 	$L__BB2_2;
$L__BB2_5:
	setp.ne.s32 	%p4, %r1, 0;
	@%p4 bra 	$L__BB2_7;
	ld.global.f32 	%f4, [%rd1];
	cvta.to.global.u64 	%rd8, %rd3;
	st.global.f32 	[%rd8], %f4;
$L__BB2_7:
	ret;

}


// ===== COMPILED SASS (sm_100) =====

	.target	sm_100

	.elftype	@"ET_EXEC"


//--------------------- .note.nv.tkinfo           --------------------------
	.section	.note.nv.tkinfo,"",@"SHT_NOTE"
	.sectionflags	@"SHF_NOTE_NV_TKINFO"
	.tkinfo
        /*0018*/ 	.word	0x00000002
        /*0030*/ 	.string	""
        /*0030*/ 	.string	"ptxas"
        /*0030*/ 	.string	"Cuda compilation tools, release 13.0, V13.0.88"
        /*0030*/ 	.string	"Build cuda_13.0.r13.0/compiler.36424714_0"
        /*0030*/ 	.string	"-arch sm_100 -m 64 "



//--------------------- .note.nv.cuinfo           --------------------------
	.section	.note.nv.cuinfo,"",@"SHT_NOTE"
	.sectionflags	@"SHF_NOTE_NV_CUINFO"
        /*0018*/ 	.short	0x0002
        /*001a*/ 	.short	0x0064
        /*001c*/ 	.short	0x0082
	.zero		2


//--------------------- .nv.info                  --------------------------
	.section	.nv.info,"",@"SHT_CUDA_INFO"
	.align	4


	//----- nvinfo : EIATTR_REGCOUNT
	.align		4
        /*0000*/ 	.byte	0x04, 0x2f
        /*0002*/ 	.short	(.L_1 - .L_0)
	.align		4
.L_0:
        /*0004*/ 	.word	index@(_Z15integrateSimplePfifii)
        /*0008*/ 	.word	0x00000015


	//----- nvinfo : EIATTR_FRAME_SIZE
	.align		4
.L_1:
        /*000c*/ 	.byte	0x04, 0x11
        /*000e*/ 	.short	(.L_3 - .L_2)
	.align		4
.L_2:
        /*0010*/ 	.word	index@($__internal_1_$__cuda_sm20_rcp_rn_f32_slowpath)
        /*0014*/ 	.word	0x00000000


	//----- nvinfo : EIATTR_FRAME_SIZE
	.align		4
.L_3:
        /*0018*/ 	.byte	0x04, 0x11
        /*001a*/ 	.short	(.L_5 - .L_4)
	.align		4
.L_4:
        /*001c*/ 	.word	index@(_Z15integrateSimplePfifii)
        /*0020*/ 	.word	0x00000000


	//----- nvinfo : EIATTR_REGCOUNT
	.align		4
.L_5:
        /*0024*/ 	.byte	0x04, 0x2f
        /*0026*/ 	.short	(.L_7 - .L_6)
	.align		4
.L_6:
        /*0028*/ 	.word	index@(_Z18integrateOptimisedPfifii)
        /*002c*/ 	.word	0x00000017


	//----- nvinfo : EIATTR_FRAME_SIZE
	.align		4
.L_7:
        /*0030*/ 	.byte	0x04, 0x11
        /*0032*/ 	.short	(.L_9 - .L_8)
	.align		4
.L_8:
        /*0034*/ 	.word	index@($__internal_0_$__cuda_sm20_rcp_rn_f32_slowpath)
        /*0038*/ 	.word	0x00000000


	//----- nvinfo : EIATTR_FRAME_SIZE
	.align		4
.L_9:
        /*003c*/ 	.byte	0x04, 0x11
        /*003e*/ 	.short	(.L_11 - .L_10)
	.align		4
.L_10:
        /*0040*/ 	.word	index@(_Z18integrateOptimisedPfifii)
        /*0044*/ 	.word	0x00000000


	//----- nvinfo : EIATTR_REGCOUNT
	.align		4
.L_11:
        /*0048*/ 	.byte	0x04, 0x2f
        /*004a*/ 	.short	(.L_13 - .L_12)
	.align		4
.L_12:
        /*004c*/ 	.word	index@(_Z9sumReducePfS_i)
        /*0050*/ 	.word	0x0000000c


	//----- nvinfo : EIATTR_FRAME_SIZE
	.align		4
.L_13:
        /*0054*/ 	.byte	0x04, 0x11
        /*0056*/ 	.short	(.L_15 - .L_14)
	.align		4
.L_14:
        /*0058*/ 	.word	index@(_Z9sumReducePfS_i)
        /*005c*/ 	.word	0x00000000


	//----- nvinfo : EIATTR_MIN_STACK_SIZE
	.align		4
.L_15:
        /*0060*/ 	.byte	0x04, 0x12
        /*0062*/ 	.short	(.L_17 - .L_16)
	.align		4
.L_16:
        /*0064*/ 	.word	index@(_Z9sumReducePfS_i)
        /*0068*/ 	.word	0x00000000


	//----- nvinfo : EIATTR_MIN_STACK_SIZE
	.align		4
.L_17:
        /*006c*/ 	.byte	0x04, 0x12
        /*006e*/ 	.short	(.L_19 - .L_18)
	.align		4
.L_18:
        /*0070*/ 	.word	index@(_Z18integrateOptimisedPfifii)
        /*0074*/ 	.word	0x00000000


	//----- nvinfo : EIATTR_MIN_STACK_SIZE
	.align		4
.L_19:
        /*0078*/ 	.byte	0x04, 0x12
        /*007a*/ 	.short	(.L_21 - .L_20)
	.align		4
.L_20:
        /*007c*/ 	.word	index@(_Z15integrateSimplePfifii)
        /*0080*/ 	.word	0x00000000
.L_21:


//--------------------- .nv.compat                --------------------------
	.section	.nv.compat,"",@"SHT_CUDA_COMPAT_INFO"
	.align	4
        /*0000*/ 	.byte	0x02, 0x09, 0x00, 0x00, 0x02, 0x02, 0x01, 0x00, 0x02, 0x05, 0x05, 0x00, 0x03, 0x07, 0x01, 0x01
        /*0010*/ 	.byte	0x02, 0x03, 0x00, 0x00, 0x02, 0x06, 0x01, 0x00, 0x04, 0x0b, 0x08, 0x00, 0x09, 0x00, 0x00, 0x00
        /*0020*/ 	.byte	0x00, 0x00, 0x00, 0x00


//--------------------- .nv.info._Z9sumReducePfS_i --------------------------
	.section	.nv.info._Z9sumReducePfS_i,"",@"SHT_CUDA_INFO"
	.sectionflags	@""
	.align	4


	//----- nvinfo : EIATTR_CUDA_API_VERSION
	.align		4
        /*0000*/ 	.byte	0x04, 0x37
        /*0002*/ 	.short	(.L_23 - .L_22)
.L_22:
        /*0004*/ 	.word	0x00000082


	//----- nvinfo : EIATTR_KPARAM_INFO
	.align		4
.L_23:
        /*0008*/ 	.byte	0x04, 0x17
        /*000a*/ 	.short	(.L_25 - .L_24)
.L_24:
        /*000c*/ 	.word	0x00000000
        /*0010*/ 	.short	0x0002
        /*0012*/ 	.short	0x0010
        /*0014*/ 	.byte	0x00, 0xf0, 0x11, 0x00


	//----- nvinfo : EIATTR_KPARAM_INFO
	.align		4
.L_25:
        /*0018*/ 	.byte	0x04, 0x17
        /*001a*/ 	.short	(.L_27 - .L_26)
.L_26:
        /*001c*/ 	.word	0x00000000
        /*0020*/ 	.short	0x0001
        /*0022*/ 	.short	0x0008
        /*0024*/ 	.byte	0x00, 0xf5, 0x21, 0x00


	//----- nvinfo : EIATTR_KPARAM_INFO
	.align		4
.L_27:
        /*0028*/ 	.byte	0x04, 0x17
        /*002a*/ 	.short	(.L_29 - .L_28)
.L_28:
        /*002c*/ 	.word	0x00000000
        /*0030*/ 	.short	0x0000
        /*0032*/ 	.short	0x0000
        /*0034*/ 	.byte	0x00, 0xf5, 0x21, 0x00


	//----- nvinfo : EIATTR_SPARSE_MMA_MASK
	.align		4
.L_29:
        /*0038*/ 	.byte	0x03, 0x50
        /*003a*/ 	.short	0x0000


	//----- nvinfo : EIATTR_MAXREG_COUNT
	.align		4
        /*003c*/ 	.byte	0x03, 0x1b
        /*003e*/ 	.short	0x00ff


	//----- nvinfo : EIATTR_NUM_BARRIERS
	.align		4
        /*0040*/ 	.byte	0x02, 0x4c
        /*0042*/ 	.byte	0x01
	.zero		1


	//----- nvinfo : EIATTR_MERCURY_ISA_VERSION
	.align		4
        /*0044*/ 	.byte	0x03, 0x5f
        /*0046*/ 	.short	0x0101


	//----- nvinfo : EIATTR_VRC_CTA_INIT_COUNT
	.align		4
        /*0048*/ 	.byte	0x02, 0x4a
	.zero		1
	.zero		1


	//----- nvinfo : EIATTR_EXIT_INSTR_OFFSETS
	.align		4
        /*004c*/ 	.byte	0x04, 0x1c
        /*004e*/ 	.short	(.L_31 - .L_30)


	//   ....[0]....
.L_30:
        /*0050*/ 	.word	0x00000180


	//   ....[1]....
        /*0054*/ 	.word	0x000001d0


	//----- nvinfo : EIATTR_CRS_STACK_SIZE
	.align		4
.L_31:
        /*0058*/ 	.byte	0x04, 0x1e
        /*005a*/ 	.short	(.L_33 - .L_32)
.L_32:
        /*005c*/ 	.word	0x00000000


	//----- nvinfo : EIATTR_CBANK_PARAM_SIZE
	.align		4
.L_33:
        /*0060*/ 	.byte	0x03, 0x19
        /*0062*/ 	.short	0x0014


	//----- nvinfo : EIATTR_PARAM_CBANK
	.align		4
        /*0064*/ 	.byte	0x04, 0x0a
        /*0066*/ 	.short	(.L_35 - .L_34)
	.align		4
.L_34:
        /*0068*/ 	.word	index@(.nv.constant0._Z9sumReducePfS_i)
        /*006c*/ 	.short	0x0380
        /*006e*/ 	.short	0x0014


	//----- nvinfo : EIATTR_SW_WAR
	.align		4
.L_35:
        /*0070*/ 	.byte	0x04, 0x36
        /*0072*/ 	.short	(.L_37 - .L_36)
.L_36:
        /*0074*/ 	.word	0x00000008
.L_37:


//--------------------- .nv.info._Z18integrateOptimisedPfifii --------------------------
	.section	.nv.info._Z18integrateOptimisedPfifii,"",@"SHT_CUDA_INFO"
	.sectionflags	@""
	.align	4


	//----- nvinfo : EIATTR_CUDA_API_VERSION
	.align		4
        /*0000*/ 	.byte	0x04, 0x37
        /*0002*/ 	.short	(.L_39 - .L_38)
.L_38:
        /*0004*/ 	.word	0x00000082


	//----- nvinfo : EIATTR_KPARAM_INFO
	.align		4
.L_39:
        /*0008*/ 	.byte	0x04, 0x17
        /*000a*/ 	.short	(.L_41 - .L_40)
.L_40:
        /*000c*/ 	.word	0x00000000
        /*0010*/ 	.short	0x0004
        /*0012*/ 	.short	0x0014
        /*0014*/ 	.byte	0x00, 0xf0, 0x11, 0x00


	//----- nvinfo : EIATTR_KPARAM_INFO
	.align		4
.L_41:
        /*0018*/ 	.byte	0x04, 0x17
        /*001a*/ 	.short	(.L_43 - .L_42)
.L_42:
        /*001c*/ 	.word	0x00000000
        /*0020*/ 	.short	0x0003
        /*0022*/ 	.short	0x0010
        /*0024*/ 	.byte	0x00, 0xf0, 0x11, 0x00


	//----- nvinfo : EIATTR_KPARAM_INFO
	.align		4
.L_43:
        /*0028*/ 	.byte	0x04, 0x17
        /*002a*/ 	.short	(.L_45 - .L_44)
.L_44:
        /*002c*/ 	.word	0x00000000
        /*0030*/ 	.short	0x0002
        /*0032*/ 	.short	0x000c
        /*0034*/ 	.byte	0x00, 0xf0, 0x11, 0x00


	//----- nvinfo : EIATTR_KPARAM_INFO
	.align		4
.L_45:
        /*0038*/ 	.byte	0x04, 0x17
        /*003a*/ 	.short	(.L_47 - .L_46)
.L_46:
        /*003c*/ 	.word	0x00000000
        /*0040*/ 	.short	0x0001
        /*0042*/ 	.short	0x0008
        /*0044*/ 	.byte	0x00, 0xf0, 0x11, 0x00


	//----- nvinfo : EIATTR_KPARAM_INFO
	.align		4
.L_47:
        /*0048*/ 	.byte	0x04, 0x17
        /*004a*/ 	.short	(.L_49 - .L_48)
.L_48:
        /*004c*/ 	.word	0x00000000
        /*0050*/ 	.short	0x0000
        /*0052*/ 	.short	0x0000
        /*0054*/ 	.byte	0x00, 0xf5, 0x21, 0x00


	//----- nvinfo : EIATTR_SPARSE_MMA_MASK
	.align		4
.L_49:
        /*0058*/ 	.byte	0x03, 0x50
        /*005a*/ 	.short	0x0000


	//----- nvinfo : EIATTR_MAXREG_COUNT
	.align		4
        /*005c*/ 	.byte	0x03, 0x1b
        /*005e*/ 	.short	0x00ff


	//----- nvinfo : EIATTR_NUM_BARRIERS
	.align		4
        /*0060*/ 	.byte	0x02, 0x4c
        /*0062*/ 	.byte	0x01
	.zero		1


	//----- nvinfo : EIATTR_MERCURY_ISA_VERSION
	.align		4
        /*0064*/ 	.byte	0x03, 0x5f
        /*0066*/ 	.short	0x0101


	//----- nvinfo : EIATTR_VRC_CTA_INIT_COUNT
	.align		4
        /*0068*/ 	.byte	0x02, 0x4a
	.zero		1
	.zero		1


	//----- nvinfo : EIATTR_EXIT_INSTR_OFFSETS
	.align		4
        /*006c*/ 	.byte	0x04, 0x1c
        /*006e*/ 	.short	(.L_51 - .L_50)


	//   ....[0]....
.L_50:
        /*0070*/ 	.word	0x00000ef0


	//   ....[1]....
        /*0074*/ 	.word	0x00000f80


	//----- nvinfo : EIATTR_CRS_STACK_SIZE
	.align		4
.L_51:
        /*0078*/ 	.byte	0x04, 0x1e
        /*007a*/ 	.short	(.L_53 - .L_52)
.L_52:
        /*007c*/ 	.word	0x00000000


	//----- nvinfo : EIATTR_CBANK_PARAM_SIZE
	.align		4
.L_53:
        /*0080*/ 	.byte	0x03, 0x19
        /*0082*/ 	.short	0x0018


	//----- nvinfo : EIATTR_PARAM_CBANK
	.align		4
        /*0084*/ 	.byte	0x04, 0x0a
        /*0086*/ 	.short	(.L_55 - .L_54)
	.align		4
.L_54:
        /*0088*/ 	.word	index@(.nv.constant0._Z18integrateOptimisedPfifii)
        /*008c*/ 	.short	0x0380
        /*008e*/ 	.short	0x0018


	//----- nvinfo : EIATTR_SW_WAR
	.align		4
.L_55:
        /*0090*/ 	.byte	0x04, 0x36
        /*0092*/ 	.short	(.L_57 - .L_56)
.L_56:
        /*0094*/ 	.word	0x00000008
.L_57:


//--------------------- .nv.info._Z15integrateSimplePfifii --------------------------
	.section	.nv.info._Z15integrateSimplePfifii,"",@"SHT_CUDA_INFO"
	.sectionflags	@""
	.align	4


	//----- nvinfo : EIATTR_CUDA_API_VERSION
	.align		4
        /*0000*/ 	.byte	0x04, 0x37
        /*0002*/ 	.short	(.L_59 - .L_58)
.L_58:
        /*0004*/ 	.word	0x00000082


	//----- nvinfo : EIATTR_KPARAM_INFO
	.align		4
.L_59:
        /*0008*/ 	.byte	0x04, 0x17
        /*000a*/ 	.short	(.L_61 - .L_60)
.L_60:
        /*000c*/ 	.word	0x00000000
        /*0010*/ 	.short	0x0004
        /*0012*/ 	.short	0x0014
        /*0014*/ 	.byte	0x00, 0xf0, 0x11, 0x00


	//----- nvinfo : EIATTR_KPARAM_INFO
	.align		4
.L_61:
        /*0018*/ 	.byte	0x04, 0x17
        /*001a*/ 	.short	(.L_63 - .L_62)
.L_62:
        /*001c*/ 	.word	0x00000000
        /*0020*/ 	.short	0x0003
        /*0022*/ 	.short	0x0010
        /*0024*/ 	.byte	0x00, 0xf0, 0x11, 0x00


	//----- nvinfo : EIATTR_KPARAM_INFO
	.align		4
.L_63:
        /*0028*/ 	.byte	0x04, 0x17
        /*002a*/ 	.short	(.L_65 - .L_64)
.L_64:
        /*002c*/ 	.word	0x00000000
        /*0030*/ 	.short	0x0002
        /*0032*/ 	.short	0x000c
        /*0034*/ 	.byte	0x00, 0xf0, 0x11, 0x00


	//----- nvinfo : EIATTR_KPARAM_INFO
	.align		4
.L_65:
        /*0038*/ 	.byte	0x04, 0x17
        /*003a*/ 	.short	(.L_67 - .L_66)
.L_66:
        /*003c*/ 	.word	0x00000000
        /*0040*/ 	.short	0x0001
        /*0042*/ 	.short	0x0008
        /*0044*/ 	.byte	0x00, 0xf0, 0x11, 0x00


	//----- nvinfo : EIATTR_KPARAM_INFO
	.align		4
.L_67:
        /*0048*/ 	.byte	0x04, 0x17
        /*004a*/ 	.short	(.L_69 - .L_68)
.L_68:
        /*004c*/ 	.word	0x00000000
        /*0050*/ 	.short	0x0000
        /*0052*/ 	.short	0x0000
        /*0054*/ 	.byte	0x00, 0xf5, 0x21, 0x00


	//----- nvinfo : EIATTR_SPARSE_MMA_MASK
	.align		4
.L_69:
        /*0058*/ 	.byte	0x03, 0x50
        /*005a*/ 	.short	0x0000


	//----- nvinfo : EIATTR_MAXREG_COUNT
	.align		4
        /*005c*/ 	.byte	0x03, 0x1b
        /*005e*/ 	.short	0x00ff


	//----- nvinfo : EIATTR_MERCURY_ISA_VERSION
	.align		4
        /*0060*/ 	.byte	0x03, 0x5f
        /*0062*/ 	.short	0x0101


	//----- nvinfo : EIATTR_VRC_CTA_INIT_COUNT
	.align		4
        /*0064*/ 	.byte	0x02, 0x4a
	.zero		1
	.zero		1


	//----- nvinfo : EIATTR_EXIT_INSTR_OFFSETS
	.align		4
        /*0068*/ 	.byte	0x04, 0x1c
        /*006a*/ 	.short	(.L_71 - .L_70)


	//   ....[0]....
.L_70:
        /*006c*/ 	.word	0x00000220


	//   ....[1]....
        /*0070*/ 	.word	0x00000a40


	//----- nvinfo : EIATTR_CRS_STACK_SIZE
	.align		4
.L_71:
        /*0074*/ 	.byte	0x04, 0x1e
        /*0076*/ 	.short	(.L_73 - .L_72)
.L_72:
        /*0078*/ 	.word	0x00000000


	//----- nvinfo : EIATTR_CBANK_PARAM_SIZE
	.align		4
.L_73:
        /*007c*/ 	.byte	0x03, 0x19
        /*007e*/ 	.short	0x0018


	//----- nvinfo : EIATTR_PARAM_CBANK
	.align		4
        /*0080*/ 	.byte	0x04, 0x0a
        /*0082*/ 	.short	(.L_75 - .L_74)
	.align		4
.L_74:
        /*0084*/ 	.word	index@(.nv.constant0._Z15integrateSimplePfifii)
        /*0088*/ 	.short	0x0380
        /*008a*/ 	.short	0x0018


	//----- nvinfo : EIATTR_SW_WAR
	.align		4
.L_75:
        /*008c*/ 	.byte	0x04, 0x36
        /*008e*/ 	.short	(.L_77 - .L_76)
.L_76:
        /*0090*/ 	.word	0x00000008
.L_77:


//--------------------- .nv.callgraph             --------------------------
	.section	.nv.callgraph,"",@"SHT_CUDA_CALLGRAPH"
	.align	4
	.sectionentsize	8
	.align		4
        /*0000*/ 	.word	0x00000000
	.align		4
        /*0004*/ 	.word	0xffffffff
	.align		4
        /*0008*/ 	.word	0x00000000
	.align		4
        /*000c*/ 	.word	0xfffffffe
	.align		4
        /*0010*/ 	.word	0x00000000
	.align		4
        /*0014*/ 	.word	0xfffffffd
	.align		4
        /*0018*/ 	.word	0x00000000
	.align		4
        /*001c*/ 	.word	0xfffffffc


//--------------------- .text._Z9sumReducePfS_i   --------------------------
	.section	.text._Z9sumReducePfS_i,"ax",@progbits
	.align	128
        .global         _Z9sumReducePfS_i
        .type           _Z9sumReducePfS_i,@function
        .size           _Z9sumReducePfS_i,(.L_x_64 - _Z9sumReducePfS_i)
        .other          _Z9sumReducePfS_i,@"STO_CUDA_ENTRY STV_DEFAULT"
_Z9sumReducePfS_i:
.text._Z9sumReducePfS_i:
[----:B------:R-:W-:Y:S01]  /*0000*/  LDC R1, c[0x0][0x37c] ;  /* 0x0000df00ff017b82 */ /* 0x000fe20000000800 */
[----:B------:R-:W0:Y:S01]  /*0010*/  LDCU UR6, c[0x0][0x360] ;  /* 0x00006c00ff0677ac */ /* 0x000e220008000800 */
[----:B------:R-:W1:Y:S01]  /*0020*/  S2R R9, SR_TID.X ;  /* 0x0000000000097919 */ /* 0x000e620000002100 */
[----:B------:R-:W2:Y:S01]  /*0030*/  LDCU.64 UR4, c[0x0][0x358] ;  /* 0x00006b00ff0477ac */ /* 0x000ea20008000a00 */
[----:B0-----:R-:W-:-:S09]  /*0040*/  UISETP.GE.U32.AND UP0, UPT, UR6, 0x2, UPT ;  /* 0x000000020600788c */ /* 0x001fd2000bf06070 */
[----:B--2---:R-:W-:Y:S05]  /*0050*/  BRA.U !UP0, `(.L_x_0) ;  /* 0x0000000108447547 */ /* 0x004fea000b800000 */
[----:B------:R-:W1:Y:S01]  /*0060*/  LDC.64 R2, c[0x0][0x388] ;  /* 0x0000e200ff027b82 */ /* 0x000e620000000a00 */
[----:B------:R-:W-:Y:S02]  /*0070*/  IMAD.U32 R0, RZ, RZ, UR6 ;  /* 0x00000006ff007e24 */ /* 0x000fe4000f8e00ff */
[----:B-1----:R-:W-:-:S07]  /*0080*/  IMAD.WIDE.U32 R2, R9, 0x4, R2 ;  /* 0x0000000409027825 */ /* 0x002fce00078e0002 */
.L_x_3:
[----:B------:R-:W-:Y:S01]  /*0090*/  SHF.R.U32.HI R6, RZ, 0x1, R0 ;  /* 0x00000001ff067819 */ /* 0x000fe20000011600 */
[----:B------:R-:W-:Y:S03]  /*00a0*/  BSSY.RECONVERGENT B0, `(.L_x_1) ;  /* 0x0000008000007945 */ /* 0x000fe60003800200 */
[----:B------:R-:W-:-:S13]  /*00b0*/  ISETP.GE.U32.AND P0, PT, R9, R6, PT ;  /* 0x000000060900720c */ /* 0x000fda0003f06070 */
[----:B0-----:R-:W-:Y:S05]  /*00c0*/  @P0 BRA `(.L_x_2) ;  /* 0x0000000000140947 */ /* 0x001fea0003800000 */
[----:B------:R-:W-:Y:S01]  /*00d0*/  IMAD.WIDE.U32 R4, R6, 0x4, R2 ;  /* 0x0000000406047825 */ /* 0x000fe200078e0002 */
[----:B------:R-:W2:Y:S05]  /*00e0*/  LDG.E R7, desc[UR4][R2.64] ;  /* 0x0000000402077981 */ /* 0x000eaa000c1e1900 */
[----:B------:R-:W2:Y:S02]  /*00f0*/  LDG.E R4, desc[UR4][R4.64] ;  /* 0x0000000404047981 */ /* 0x000ea4000c1e1900 */
[----:B--2---:R-:W-:-:S05]  /*0100*/  FADD R7, R4, R7 ;  /* 0x0000000704077221 */ /* 0x004fca0000000000 */
[----:B------:R0:W-:Y:S02]  /*0110*/  STG.E desc[UR4][R2.64], R7 ;  /* 0x0000000702007986 */ /* 0x0001e4000c101904 */
.L_x_2:
[----:B------:R-:W-:Y:S05]  /*0120*/  BSYNC.RECONVERGENT B0 ;  /* 0x0000000000007941 */ /* 0x000fea0003800200 */
.L_x_1:
[----:B------:R-:W-:Y:S01]  /*0130*/  BAR.SYNC.DEFER_BLOCKING 0x0 ;  /* 0x0000000000007b1d */ /* 0x000fe20000010000 */
[----:B------:R-:W-:Y:S02]  /*0140*/  ISETP.GT.U32.AND P0, PT, R0, 0x3, PT ;  /* 0x000000030000780c */ /* 0x000fe40003f04070 */
[----:B------:R-:W-:-:S11]  /*0150*/  MOV R0, R6 ;  /* 0x0000000600007202 */ /* 0x000fd60000000f00 */
[----:B------:R-:W-:Y:S05]  /*0160*/  @P0 BRA `(.L_x_3) ;  /* 0xfffffffc00c80947 */ /* 0x000fea000383ffff */
.L_x_0:
[----:B-1----:R-:W-:-:S13]  /*0170*/  ISETP.NE.AND P0, PT, R9, RZ, PT ;  /* 0x000000ff0900720c */ /* 0x002fda0003f05270 */
[----:B------:R-:W-:Y:S05]  /*0180*/  @P0 EXIT ;  /* 0x000000000000094d */ /* 0x000fea0003800000 */
[----:B0-----:R-:W0:Y:S02]  /*0190*/  LDC.64 R2, c[0x0][0x388] ;  /* 0x0000e200ff027b82 */ /* 0x001e240000000a00 */
[----:B0-----:R-:W2:Y:S06]  /*01a0*/  LDG.E R3, desc[UR4][R2.64] ;  /* 0x0000000402037981 */ /* 0x001eac000c1e1900 */
[----:B------:R-:W2:Y:S02]  /*01b0*/  LDC.64 R4, c[0x0][0x380] ;  /* 0x0000e000ff047b82 */ /* 0x000ea40000000a00 */
[----:B--2---:R-:W-:Y:S01]  /*01c0*/  STG.E desc[UR4][R4.64], R3 ;  /* 0x0000000304007986 */ /* 0x004fe2000c101904 */
[----:B------:R-:W-:Y:S05]  /*01d0*/  EXIT ;  /* 0x000000000000794d */ /* 0x000fea0003800000 */
.L_x_4:
[----:B------:R-:W-:-:S00]  /*01e0*/  BRA `(.L_x_4) ;  /* 0xfffffffc00fc7947 */ /* 0x000fc0000383ffff */
[----:B------:R-:W-:-:S00]  /*01f0*/  NOP ;  /* 0x0000000000007918 */ /* 0x000fc00000000000 */
        /* <DEDUP_REMOVED lines=8> */
.L_x_64:


//--------------------- .text._Z18integrateOptimisedPfifii --------------------------
	.section	.text._Z18integrateOptimisedPfifii,"ax",@progbits
	.align	128
        .global         _Z18integrateOptimisedPfifii
        .type           _Z18integrateOptimisedPfifii,@function
        .size           _Z18integrateOptimisedPfifii,(.L_x_62 - _Z18integrateOptimisedPfifii)
        .other          _Z18integrateOptimisedPfifii,@"STO_CUDA_ENTRY STV_DEFAULT"
_Z18integrateOptimisedPfifii:
.text._Z18integrateOptimisedPfifii:
[----:B------:R-:W-:Y:S08]  /*0000*/  LDC R1, c[0x0][0x37c] ;  /* 0x0000df00ff017b82 */ /* 0x000ff00000000800 */
[----:B------:R-:W0:Y:S01]  /*0010*/  LDC.64 R2, c[0x0][0x390] ;  /* 0x0000e400ff027b82 */ /* 0x000e220000000a00 */
[----:B------:R-:W1:Y:S07]  /*0020*/  LDCU UR4, c[0x0][0x360] ;  /* 0x00006c00ff0477ac */ /* 0x000e6e0008000800 */
[----:B------:R-:W2:Y:S01]  /*0030*/  LDC R11, c[0x0][0x388] ;  /* 0x0000e200ff0b7b82 */ /* 0x000ea20000000800 */
[----:B0-----:R-:W-:-:S05]  /*0040*/  IMAD R0, R3, R2, RZ ;  /* 0x0000000203007224 */ /* 0x001fca00078e02ff */
[-C--:B------:R-:W-:Y:S02]  /*0050*/  IABS R7, R0.reuse ;  /* 0x0000000000077213 */ /* 0x080fe40000000000 */
[----:B------:R-:W-:Y:S02]  /*0060*/  IABS R10, R0 ;  /* 0x00000000000a7213 */ /* 0x000fe40000000000 */
[----:B------:R-:W0:Y:S01]  /*0070*/  I2F.RP R3, R7 ;  /* 0x0000000700037306 */ /* 0x000e220000209400 */
[----:B--2---:R-:W-:-:S07]  /*0080*/  IABS R8, R11 ;  /* 0x0000000b00087213 */ /* 0x004fce0000000000 */
[----:B0-----:R-:W0:Y:S02]  /*0090*/  MUFU.RCP R3, R3 ;  /* 0x0000000300037308 */ /* 0x001e240000001000 */
[----:B0-----:R-:W-:Y:S01]  /*00a0*/  VIADD R4, R3, 0xffffffe ;  /* 0x0ffffffe03047836 */ /* 0x001fe20000000000 */
[----:B------:R-:W-:-:S05]  /*00b0*/  IADD3 R3, PT, PT, RZ, -R10, RZ ;  /* 0x8000000aff037210 */ /* 0x000fca0007ffe0ff */
[----:B------:R0:W2:Y:S02]  /*00c0*/  F2I.FTZ.U32.TRUNC.NTZ R5, R4 ;  /* 0x0000000400057305 */ /* 0x0000a4000021f000 */
[----:B0-----:R-:W-:Y:S02]  /*00d0*/  IMAD.MOV.U32 R4, RZ, RZ, RZ ;  /* 0x000000ffff047224 */ /* 0x001fe400078e00ff */
[----:B--2---:R-:W-:-:S04]  /*00e0*/  IMAD.MOV R6, RZ, RZ, -R5 ;  /* 0x000000ffff067224 */ /* 0x004fc800078e0a05 */
[----:B------:R-:W-:Y:S02]  /*00f0*/  IMAD R9, R6, R7, RZ ;  /* 0x0000000706097224 */ /* 0x000fe400078e02ff */
[----:B------:R-:W-:Y:S02]  /*0100*/  IMAD.MOV.U32 R6, RZ, RZ, R8 ;  /* 0x000000ffff067224 */ /* 0x000fe400078e0008 */
[----:B------:R-:W-:Y:S02]  /*0110*/  IMAD.HI.U32 R5, R5, R9, R4 ;  /* 0x0000000905057227 */ /* 0x000fe400078e0004 */
[----:B------:R-:W1:Y:S04]  /*0120*/  S2R R4, SR_TID.X ;  /* 0x0000000000047919 */ /* 0x000e680000002100 */
[----:B------:R-:W-:-:S04]  /*0130*/  IMAD.HI.U32 R5, R5, R6, RZ ;  /* 0x0000000605057227 */ /* 0x000fc800078e00ff */
[----:B------:R-:W-:Y:S02]  /*0140*/  IMAD R6, R5, R3, R6 ;  /* 0x0000000305067224 */ /* 0x000fe400078e0206 */
[----:B------:R-:W1:Y:S03]  /*0150*/  S2R R3, SR_CTAID.X ;  /* 0x0000000000037919 */ /* 0x000e660000002500 */
[----:B------:R-:W-:-:S13]  /*0160*/  ISETP.GT.U32.AND P1, PT, R7, R6, PT ;  /* 0x000000060700720c */ /* 0x000fda0003f24070 */
[----:B------:R-:W-:Y:S02]  /*0170*/  @!P1 IMAD.IADD R6, R6, 0x1, -R7 ;  /* 0x0000000106069824 */ /* 0x000fe400078e0a07 */
[----:B------:R-:W-:Y:S01]  /*0180*/  @!P1 VIADD R5, R5, 0x1 ;  /* 0x0000000105059836 */ /* 0x000fe20000000000 */
[----:B------:R-:W-:Y:S02]  /*0190*/  ISETP.NE.AND P1, PT, R0, RZ, PT ;  /* 0x000000ff0000720c */ /* 0x000fe40003f25270 */
[----:B------:R-:W-:Y:S02]  /*01a0*/  ISETP.GE.U32.AND P0, PT, R6, R7, PT ;  /* 0x000000070600720c */ /* 0x000fe40003f06070 */
[----:B------:R-:W-:-:S04]  /*01b0*/  LOP3.LUT R6, R0, R11, RZ, 0x3c, !PT ;  /* 0x0000000b00067212 */ /* 0x000fc800078e3cff */
[----:B------:R-:W-:Y:S01]  /*01c0*/  ISETP.GE.AND P2, PT, R6, RZ, PT ;  /* 0x000000ff0600720c */ /* 0x000fe20003f46270 */
[----:B-1----:R-:W-:-:S06]  /*01d0*/  IMAD R11, R3, UR4, R4 ;  /* 0x00000004030b7c24 */ /* 0x002fcc000f8e0204 */
[----:B------:R-:W-:Y:S01]  /*01e0*/  @P0 VIADD R5, R5, 0x1 ;  /* 0x0000000105050836 */ /* 0x000fe20000000000 */
[----:B------:R-:W-:-:S04]  /*01f0*/  ISETP.NE.AND P0, PT, R2, RZ, PT ;  /* 0x000000ff0200720c */ /* 0x000fc80003f05270 */
[----:B------:R-:W-:Y:S01]  /*0200*/  MOV R12, R5 ;  /* 0x00000005000c7202 */ /* 0x000fe20000000f00 */
[----:B------:R-:W-:-:S04]  /*0210*/  IMAD.U32 R5, RZ, RZ, UR4 ;  /* 0x00000004ff057e24 */ /* 0x000fc8000f8e00ff */
[----:B------:R-:W-:Y:S01]  /*0220*/  @!P2 IMAD.MOV R12, RZ, RZ, -R12 ;  /* 0x000000ffff0ca224 */ /* 0x000fe200078e0a0c */
[----:B------:R-:W-:-:S05]  /*0230*/  @!P1 LOP3.LUT R12, RZ, R0, RZ, 0x33, !PT ;  /* 0x00000000ff0c9212 */ /* 0x000fca00078e33ff */
[----:B------:R-:W-:-:S04]  /*0240*/  IMAD R11, R11, R12, RZ ;  /* 0x0000000c0b0b7224 */ /* 0x000fc800078e02ff */
[----:B------:R-:W-:Y:S01]  /*0250*/  IMAD.IADD R6, R12, 0x1, R11 ;  /* 0x000000010c067824 */ /* 0x000fe200078e020b */
[----:B------:R-:W-:Y:S06]  /*0260*/  @!P0 BRA `(.L_x_5) ;  /* 0x0000000000c08947 */ /* 0x000fec0003800000 */
[----:B------:R-:W-:Y:S01]  /*0270*/  SHF.R.S32.HI R0, RZ, 0x1f, R2 ;  /* 0x0000001fff007819 */ /* 0x000fe20000011402 */
[----:B------:R-:W0:Y:S01]  /*0280*/  S2UR UR5, SR_CgaCtaId ;  /* 0x00000000000579c3 */ /* 0x000e220000008800 */
[----:B------:R-:W-:Y:S01]  /*0290*/  ISETP.GT.U32.AND P0, PT, R2, RZ, PT ;  /* 0x000000ff0200720c */ /* 0x000fe20003f04070 */
[----:B------:R-:W-:Y:S01]  /*02a0*/  HFMA2 R9, -RZ, RZ, 0, 0 ;  /* 0x00000000ff097431 */ /* 0x000fe200000001ff */
[----:B------:R-:W-:Y:S01]  /*02b0*/  LOP3.LUT R10, R0, 0x3fffffff, RZ, 0xc0, !PT ;  /* 0x3fffffff000a7812 */ /* 0x000fe200078ec0ff */
[----:B------:R-:W-:Y:S01]  /*02c0*/  IMAD.MOV.U32 R13, RZ, RZ, RZ ;  /* 0x000000ffff0d7224 */ /* 0x000fe200078e00ff */
[----:B------:R-:W-:Y:S02]  /*02d0*/  UMOV UR4, 0x400 ;  /* 0x0000040000047882 */ /* 0x000fe40000000000 */
[----:B------:R-:W-:-:S13]  /*02e0*/  ISETP.GT.U32.AND.EX P0, PT, R10, RZ, PT, P0 ;  /* 0x000000ff0a00720c */ /* 0x000fda0003f04100 */
[----:B------:R-:W-:Y:S01]  /*02f0*/  @!P0 IMAD.MOV.U32 R9, RZ, RZ, 0x1 ;  /* 0x00000001ff098424 */ /* 0x000fe200078e00ff */
[----:B0-----:R-:W-:-:S04]  /*0300*/  ULEA UR4, UR5, UR4, 0x18 ;  /* 0x0000000405047291 */ /* 0x001fc8000f8ec0ff */
[----:B------:R-:W-:Y:S02]  /*0310*/  IADD3 R0, P3, PT, -R9, R2, RZ ;  /* 0x0000000209007210 */ /* 0x000fe40007f7e1ff */
[----:B------:R-:W-:Y:S02]  /*0320*/  ISETP.GT.U32.AND P2, PT, R2, R9, PT ;  /* 0x000000090200720c */ /* 0x000fe40003f44070 */
[----:B------:R-:W-:Y:S01]  /*0330*/  ISETP.LE.U32.AND P1, PT, R0, 0x3, PT ;  /* 0x000000030000780c */ /* 0x000fe20003f23070 */
[C---:B------:R-:W-:Y:S01]  /*0340*/  IMAD.X R0, R10.reuse, 0x1, ~R13, P3 ;  /* 0x000000010a007824 */ /* 0x040fe200018e0e0d */
[----:B------:R-:W-:-:S04]  /*0350*/  ISETP.GT.U32.AND.EX P2, PT, R10, R13, PT, P2 ;  /* 0x0000000d0a00720c */ /* 0x000fc80003f44120 */
[----:B------:R-:W-:Y:S02]  /*0360*/  ISETP.LE.U32.OR.EX P1, PT, R0, RZ, !P2, P1 ;  /* 0x000000ff0000720c */ /* 0x000fe40005723510 */
[----:B------:R-:W-:-:S05]  /*0370*/  MOV R0, UR4 ;  /* 0x0000000400007c02 */ /* 0x000fca0008000f00 */
[----:B------:R0:W-:Y:S02]  /*0380*/  @!P0 STS [R0], RZ ;  /* 0x000000ff00008388 */ /* 0x0001e40000000800 */
[----:B0-----:R-:W-:-:S04]  /*0390*/  @!P0 VIADD R0, R0, 0x4 ;  /* 0x0000000400008836 */ /* 0x001fc80000000000 */
[----:B------:R-:W-:Y:S05]  /*03a0*/  @P1 BRA `(.L_x_6) ;  /* 0x0000000000341947 */ /* 0x000fea0003800000 */
[----:B------:R-:W-:Y:S02]  /*03b0*/  IADD3 R7, P1, PT, R2, -0x3, RZ ;  /* 0xfffffffd02077810 */ /* 0x000fe40007f3e0ff */
[----:B------:R-:W-:Y:S02]  /*03c0*/  PLOP3.LUT P0, PT, PT, PT, PT, 0x8, 0x80 ;  /* 0x000000000080781c */ /* 0x000fe40003f0e170 */
[----:B------:R-:W-:-:S11]  /*03d0*/  IADD3.X R8, PT, PT, R10, -0x1, RZ, P1, !PT ;  /* 0xffffffff0a087810 */ /* 0x000fd60000ffe4ff */
.L_x_7:
[----:B------:R-:W-:Y:S01]  /*03e0*/  IADD3 R9, P1, PT, R9, 0x4, RZ ;  /* 0x0000000409097810 */ /* 0x000fe20007f3e0ff */
[----:B------:R-:W-:Y:S04]  /*03f0*/  STS [R0], RZ ;  /* 0x000000ff00007388 */ /* 0x000fe80000000800 */
[----:B------:R-:W-:Y:S01]  /*0400*/  IMAD.X R13, RZ, RZ, R13, P1 ;  /* 0x000000ffff0d7224 */ /* 0x000fe200008e060d */
[----:B------:R-:W-:Y:S01]  /*0410*/  ISETP.GE.U32.AND P1, PT, R9, R7, PT ;  /* 0x000000070900720c */ /* 0x000fe20003f26070 */
[----:B------:R-:W-:Y:S03]  /*0420*/  STS [R0+0x4], RZ ;  /* 0x000004ff00007388 */ /* 0x000fe60000000800 */
[----:B------:R-:W-:Y:S01]  /*0430*/  ISETP.GE.U32.AND.EX P1, PT, R13, R8, PT, P1 ;  /* 0x000000080d00720c */ /* 0x000fe20003f26110 */
[----:B------:R-:W-:Y:S04]  /*0440*/  STS [R0+0x8], RZ ;  /* 0x000008ff00007388 */ /* 0x000fe80000000800 */
[----:B------:R0:W-:Y:S02]  /*0450*/  STS [R0+0xc], RZ ;  /* 0x00000cff00007388 */ /* 0x0001e40000000800 */
[----:B0-----:R-:W-:-:S06]  /*0460*/  VIADD R0, R0, 0x10 ;  /* 0x0000001000007836 */ /* 0x001fcc0000000000 */
[----:B------:R-:W-:Y:S05]  /*0470*/  @!P1 BRA `(.L_x_7) ;  /* 0xfffffffc00d89947 */ /* 0x000fea000383ffff */
.L_x_6:
[----:B------:R-:W-:Y:S02]  /*0480*/  IADD3 R7, P3, PT, -R9, R2, RZ ;  /* 0x0000000209077210 */ /* 0x000fe40007f7e1ff */
[----:B------:R-:W-:Y:S02]  /*0490*/  ISETP.GT.U32.AND P2, PT, R2, R9, PT ;  /* 0x000000090200720c */ /* 0x000fe40003f44070 */
[----:B------:R-:W-:Y:S02]  /*04a0*/  ISETP.LE.U32.AND P1, PT, R7, 0x1, PT ;  /* 0x000000010700780c */ /* 0x000fe40003f23070 */
[----:B------:R-:W-:Y:S02]  /*04b0*/  ISETP.GT.U32.AND.EX P2, PT, R10, R13, PT, P2 ;  /* 0x0000000d0a00720c */ /* 0x000fe40003f44120 */
[----:B------:R-:W-:-:S04]  /*04c0*/  IADD3.X R7, PT, PT, ~R13, R10, RZ, P3, !PT ;  /* 0x0000000a0d077210 */ /* 0x000fc80001ffe5ff */
[----:B------:R-:W-:-:S13]  /*04d0*/  ISETP.LE.U32.OR.EX P1, PT, R7, RZ, !P2, P1 ;  /* 0x000000ff0700720c */ /* 0x000fda0005723510 */
[----:B------:R-:W-:Y:S01]  /*04e0*/  @!P1 IADD3 R9, P3, PT, R9, 0x2, RZ ;  /* 0x0000000209099810 */ /* 0x000fe20007f7e0ff */
[----:B------:R-:W-:Y:S01]  /*04f0*/  @!P1 STS [R0], RZ ;  /* 0x000000ff00009388 */ /* 0x000fe20000000800 */
[----:B------:R-:W-:Y:S02]  /*0500*/  @!P1 PLOP3.LUT P0, PT, PT, PT, PT, 0x8, 0x80 ;  /* 0x000000000080981c */ /* 0x000fe40003f0e170 */
[----:B------:R-:W-:Y:S01]  /*0510*/  ISETP.LT.U32.AND P2, PT, R9, R2, PT ;  /* 0x000000020900720c */ /* 0x000fe20003f41070 */
[----:B------:R-:W-:Y:S01]  /*0520*/  @!P1 IMAD.X R13, RZ, RZ, R13, P3 ;  /* 0x000000ffff0d9224 */ /* 0x000fe200018e060d */
[----:B------:R0:W-:Y:S04]  /*0530*/  @!P1 STS [R0+0x4], RZ ;  /* 0x000004ff00009388 */ /* 0x0001e80000000800 */
[----:B------:R-:W-:Y:S01]  /*0540*/  ISETP.LT.U32.OR.EX P0, PT, R13, R10, P0, P2 ;  /* 0x0000000a0d00720c */ /* 0x000fe20000701520 */
[----:B0-----:R-:W-:-:S12]  /*0550*/  @!P1 VIADD R0, R0, 0x8 ;  /* 0x0000000800009836 */ /* 0x001fd80000000000 */
[----:B------:R0:W-:Y:S02]  /*0560*/  @P0 STS [R0], RZ ;  /* 0x000000ff00000388 */ /* 0x0001e40000000800 */
.L_x_5:
[----:B------:R-:W1:Y:S01]  /*0570*/  S2UR UR5, SR_CgaCtaId ;  /* 0x00000000000579c3 */ /* 0x000e620000008800 */
[----:B------:R-:W-:Y:S01]  /*0580*/  ISETP.GT.AND P0, PT, R12, RZ, PT ;  /* 0x000000ff0c00720c */ /* 0x000fe20003f04270 */
[----:B------:R-:W-:Y:S02]  /*0590*/  UMOV UR4, 0x400 ;  /* 0x0000040000047882 */ /* 0x000fe40000000000 */
[----:B-1----:R-:W-:-:S06]  /*05a0*/  ULEA UR4, UR5, UR4, 0x18 ;  /* 0x0000000405047291 */ /* 0x002fcc000f8ec0ff */
[----:B------:R-:W-:-:S05]  /*05b0*/  LEA R7, R4, UR4, 0x2 ;  /* 0x0000000404077c11 */ /* 0x000fca000f8e10ff */
[----:B------:R1:W2:Y:S01]  /*05c0*/  @!P0 LDS R8, [R7] ;  /* 0x0000000007088984 */ /* 0x0002a20000000800 */
[----:B------:R-:W-:Y:S05]  /*05d0*/  @!P0 BRA `(.L_x_8) ;  /* 0x0000000400f88947 */ /* 0x000fea0003800000 */
[----:B--2---:R2:W3:Y:S01]  /*05e0*/  LDS R8, [R7] ;  /* 0x0000000007087984 */ /* 0x0044e20000000800 */
[----:B------:R-:W-:Y:S01]  /*05f0*/  VIADDMNMX R10, R11, 0x1, R6, !PT ;  /* 0x000000010b0a7846 */ /* 0x000fe20007800106 */
[----:B------:R-:W4:Y:S01]  /*0600*/  LDCU UR4, c[0x0][0x38c] ;  /* 0x00007180ff0477ac */ /* 0x000f220008000800 */
[----:B------:R-:W-:Y:S01]  /*0610*/  BSSY.RECONVERGENT B0, `(.L_x_9) ;  /* 0x000001e000007945 */ /* 0x000fe20003800200 */
[----:B------:R-:W-:Y:S02]  /*0620*/  MOV R9, R11 ;  /* 0x0000000b00097202 */ /* 0x000fe40000000f00 */
[----:B0-----:R-:W-:-:S05]  /*0630*/  IMAD.IADD R0, R10, 0x1, -R11 ;  /* 0x000000010a007824 */ /* 0x001fca00078e0a0b */
[----:B------:R-:W-:-:S13]  /*0640*/  LOP3.LUT P0, R0, R0, 0x3, RZ, 0xc0, !PT ;  /* 0x0000000300007812 */ /* 0x000fda000780c0ff */
[----:B----4-:R-:W-:Y:S05]  /*0650*/  @!P0 BRA `(.L_x_10) ;  /* 0x0000000000648947 */ /* 0x010fea0003800000 */
[----:B------:R-:W-:Y:S02]  /*0660*/  IMAD.MOV R12, RZ, RZ, -R0 ;  /* 0x000000ffff0c7224 */ /* 0x000fe400078e0a00 */
[----:B------:R-:W-:-:S07]  /*0670*/  IMAD.MOV.U32 R9, RZ, RZ, R11 ;  /* 0x000000ffff097224 */ /* 0x000fce00078e000b */
.L_x_14:
[----:B------:R-:W-:Y:S01]  /*0680*/  I2FP.F32.S32 R0, R9 ;  /* 0x0000000900007245 */ /* 0x000fe20000201400 */
[----:B------:R-:W-:Y:S01]  /*0690*/  BSSY.RECONVERGENT B1, `(.L_x_11) ;  /* 0x0000012000017945 */ /* 0x000fe20003800200 */
[----:B------:R-:W-:-:S03]  /*06a0*/  IADD3 R12, PT, PT, R12, 0x1, RZ ;  /* 0x000000010c0c7810 */ /* 0x000fc60007ffe0ff */
[----:B------:R-:W-:Y:S01]  /*06b0*/  FADD R0, R0, 0.5 ;  /* 0x3f00000000007421 */ /* 0x000fe20000000000 */
[----:B------:R-:W-:-:S03]  /*06c0*/  ISETP.NE.AND P3, PT, R12, RZ, PT ;  /* 0x000000ff0c00720c */ /* 0x000fc60003f65270 */
[----:B------:R-:W-:-:S04]  /*06d0*/  FMUL R0, R0, UR4 ;  /* 0x0000000400007c20 */ /* 0x000fc80008400000 */
[----:B------:R-:W-:-:S04]  /*06e0*/  FFMA R2, R0, R0, 1 ;  /* 0x3f80000000027423 */ /* 0x000fc80000000000 */
[----:B------:R-:W-:-:S05]  /*06f0*/  VIADD R0, R2, 0x1800000 ;  /* 0x0180000002007836 */ /* 0x000fca0000000000 */
[----:B------:R-:W-:-:S04]  /*0700*/  LOP3.LUT R0, R0, 0x7f800000, RZ, 0xc0, !PT ;  /* 0x7f80000000007812 */ /* 0x000fc800078ec0ff */
[----:B------:R-:W-:-:S13]  /*0710*/  ISETP.GT.U32.AND P0, PT, R0, 0x1ffffff, PT ;  /* 0x01ffffff0000780c */ /* 0x000fda0003f04070 */
[----:B------:R-:W-:Y:S05]  /*0720*/  @P0 BRA `(.L_x_12) ;  /* 0x0000000000100947 */ /* 0x000fea0003800000 */
[----:B------:R-:W-:Y:S01]  /*0730*/  IMAD.MOV.U32 R0, RZ, RZ, R2 ;  /* 0x000000ffff007224 */ /* 0x000fe200078e0002 */
[----:B------:R-:W-:-:S07]  /*0740*/  MOV R14, 0x760 ;  /* 0x00000760000e7802 */ /* 0x000fce0000000f00 */
[----:B-123--:R-:W-:Y:S05]  /*0750*/  CALL.REL.NOINC `($__internal_0_$__cuda_sm20_rcp_rn_f32_slowpath) ;  /* 0x00000008000c7944 */ /* 0x00efea0003c00000 */
[----:B------:R-:W-:Y:S05]  /*0760*/  BRA `(.L_x_13) ;  /* 0x0000000000107947 */ /* 0x000fea0003800000 */
.L_x_12:
[----:B------:R-:W0:Y:S02]  /*0770*/  MUFU.RCP R13, R2 ;  /* 0x00000002000d7308 */ /* 0x000e240000001000 */
[----:B0-----:R-:W-:-:S04]  /*0780*/  FFMA R0, R2, R13, -1 ;  /* 0xbf80000002007423 */ /* 0x001fc8000000000d */
[----:B------:R-:W-:-:S04]  /*0790*/  FADD.FTZ R0, -R0, -RZ ;  /* 0x800000ff00007221 */ /* 0x000fc80000010100 */
[----:B------:R-:W-:-:S07]  /*07a0*/  FFMA R13, R13, R0, R13 ;  /* 0x000000000d0d7223 */ /* 0x000fce000000000d */
.L_x_13:
[----:B------:R-:W-:Y:S05]  /*07b0*/  BSYNC.RECONVERGENT B1 ;  /* 0x0000000000017941 */ /* 0x000fea0003800200 */
.L_x_11:
[----:B---3--:R-:W-:Y:S01]  /*07c0*/  FADD R8, R13, R8 ;  /* 0x000000080d087221 */ /* 0x008fe20000000000 */
[----:B------:R-:W-:Y:S01]  /*07d0*/  VIADD R9, R9, 0x1 ;  /* 0x0000000109097836 */ /* 0x000fe20000000000 */
[----:B------:R-:W-:Y:S06]  /*07e0*/  @P3 BRA `(.L_x_14) ;  /* 0xfffffffc00a43947 */ /* 0x000fec000383ffff */
.L_x_10:
[----:B------:R-:W-:Y:S05]  /*07f0*/  BSYNC.RECONVERGENT B0 ;  /* 0x0000000000007941 */ /* 0x000fea0003800200 */
.L_x_9:
[----:B------:R-:W-:Y:S01]  /*0800*/  IMAD.IADD R10, R11, 0x1, -R10 ;  /* 0x000000010b0a7824 */ /* 0x000fe200078e0a0a */
[----:B------:R-:W0:Y:S01]  /*0810*/  LDCU UR4, c[0x0][0x38c] ;  /* 0x00007180ff0477ac */ /* 0x000e220008000800 */
[----:B------:R-:W-:Y:S03]  /*0820*/  BSSY.RECONVERGENT B0, `(.L_x_8) ;  /* 0x0000059000007945 */ /* 0x000fe60003800200 */
[----:B------:R-:W-:-:S13]  /*0830*/  ISETP.GT.U32.AND P0, PT, R10, -0x4, PT ;  /* 0xfffffffc0a00780c */ /* 0x000fda0003f04070 */
[----:B------:R-:W-:Y:S05]  /*0840*/  @P0 BRA `(.L_x_15) ;  /* 0x0000000400580947 */ /* 0x000fea0003800000 */
.L_x_28:
[----:B------:R-:W-:Y:S01]  /*0850*/  I2FP.F32.S32 R0, R9 ;  /* 0x0000000900007245 */ /* 0x000fe20000201400 */
[----:B------:R-:W-:Y:S04]  /*0860*/  BSSY.RECONVERGENT B1, `(.L_x_16) ;  /* 0x0000011000017945 */ /* 0x000fe80003800200 */
[----:B------:R-:W-:-:S04]  /*0870*/  FADD R0, R0, 0.5 ;  /* 0x3f00000000007421 */ /* 0x000fc80000000000 */
[----:B0-----:R-:W-:-:S04]  /*0880*/  FMUL R0, R0, UR4 ;  /* 0x0000000400007c20 */ /* 0x001fc80008400000 */
[----:B------:R-:W-:-:S05]  /*0890*/  FFMA R2, R0, R0, 1 ;  /* 0x3f80000000027423 */ /* 0x000fca0000000000 */
[----:B------:R-:W-:-:S04]  /*08a0*/  IADD3 R0, PT, PT, R2, 0x1800000, RZ ;  /* 0x0180000002007810 */ /* 0x000fc80007ffe0ff */
[----:B------:R-:W-:-:S04]  /*08b0*/  LOP3.LUT R0, R0, 0x7f800000, RZ, 0xc0, !PT ;  /* 0x7f80000000007812 */ /* 0x000fc800078ec0ff */
[----:B------:R-:W-:-:S13]  /*08c0*/  ISETP.GT.U32.AND P0, PT, R0, 0x1ffffff, PT ;  /* 0x01ffffff0000780c */ /* 0x000fda0003f04070 */
[----:B------:R-:W-:Y:S05]  /*08d0*/  @P0 BRA `(.L_x_17) ;  /* 0x0000000000140947 */ /* 0x000fea0003800000 */
[----:B------:R-:W-:Y:S01]  /*08e0*/  IMAD.MOV.U32 R0, RZ, RZ, R2 ;  /* 0x000000ffff007224 */ /* 0x000fe200078e0002 */
[----:B------:R-:W-:-:S07]  /*08f0*/  MOV R14, 0x910 ;  /* 0x00000910000e7802 */ /* 0x000fce0000000f00 */
[----:B-123--:R-:W-:Y:S05]  /*0900*/  CALL.REL.NOINC `($__internal_0_$__cuda_sm20_rcp_rn_f32_slowpath) ;  /* 0x0000000400a07944 */ /* 0x00efea0003c00000 */
[----:B------:R-:W-:Y:S01]  /*0910*/  IMAD.MOV.U32 R11, RZ, RZ, R13 ;  /* 0x000000ffff0b7224 */ /* 0x000fe200078e000d */
[----:B------:R-:W-:Y:S06]  /*0920*/  BRA `(.L_x_18) ;  /* 0x0000000000107947 */ /* 0x000fec0003800000 */
.L_x_17:
[----:B------:R-:W0:Y:S02]  /*0930*/  MUFU.RCP R11, R2 ;  /* 0x00000002000b7308 */ /* 0x000e240000001000 */
[----:B0-----:R-:W-:-:S04]  /*0940*/  FFMA R0, R2, R11, -1 ;  /* 0xbf80000002007423 */ /* 0x001fc8000000000b */
[----:B------:R-:W-:-:S04]  /*0950*/  FADD.FTZ R0, -R0, -RZ ;  /* 0x800000ff00007221 */ /* 0x000fc80000010100 */
[----:B------:R-:W-:-:S07]  /*0960*/  FFMA R11, R11, R0, R11 ;  /* 0x000000000b0b7223 */ /* 0x000fce000000000b */
.L_x_18:
[----:B------:R-:W-:Y:S05]  /*0970*/  BSYNC.RECONVERGENT B1 ;  /* 0x0000000000017941 */ /* 0x000fea0003800200 */
.L_x_16:
[----:B------:R-:W-:Y:S01]  /*0980*/  VIADD R0, R9, 0x1 ;  /* 0x0000000109007836 */ /* 0x000fe20000000000 */
[----:B------:R-:W-:Y:S01]  /*0990*/  BSSY.RECONVERGENT B1, `(.L_x_19) ;  /* 0x0000013000017945 */ /* 0x000fe20003800200 */
[----:B---3--:R-:W-:-:S03]  /*09a0*/  FADD R8, R11, R8 ;  /* 0x000000080b087221 */ /* 0x008fc60000000000 */
[----:B------:R-:W-:-:S05]  /*09b0*/  I2FP.F32.S32 R0, R0 ;  /* 0x0000000000007245 */ /* 0x000fca0000201400 */
[----:B------:R-:W-:-:S04]  /*09c0*/  FADD R0, R0, 0.5 ;  /* 0x3f00000000007421 */ /* 0x000fc80000000000 */
[----:B------:R-:W-:-:S04]  /*09d0*/  FMUL R0, R0, UR4 ;  /* 0x0000000400007c20 */ /* 0x000fc80008400000 */
[----:B------:R-:W-:-:S05]  /*09e0*/  FFMA R2, R0, R0, 1 ;  /* 0x3f80000000027423 */ /* 0x000fca0000000000 */
[----:B------:R-:W-:-:S04]  /*09f0*/  IADD3 R0, PT, PT, R2, 0x1800000, RZ ;  /* 0x0180000002007810 */ /* 0x000fc80007ffe0ff */
[----:B------:R-:W-:-:S04]  /*0a00*/  LOP3.LUT R0, R0, 0x7f800000, RZ, 0xc0, !PT ;  /* 0x7f80000000007812 */ /* 0x000fc800078ec0ff */
[----:B------:R-:W-:-:S13]  /*0a10*/  ISETP.GT.U32.AND P0, PT, R0, 0x1ffffff, PT ;  /* 0x01ffffff0000780c */ /* 0x000fda0003f04070 */
[----:B------:R-:W-:Y:S05]  /*0a20*/  @P0 BRA `(.L_x_20) ;  /* 0x0000000000140947 */ /* 0x000fea0003800000 */
[----:B------:R-:W-:Y:S01]  /*0a30*/  IMAD.MOV.U32 R0, RZ, RZ, R2 ;  /* 0x000000ffff007224 */ /* 0x000fe200078e0002 */
[----:B------:R-:W-:-:S07]  /*0a40*/  MOV R14, 0xa60 ;  /* 0x00000a60000e7802 */ /* 0x000fce0000000f00 */
[----:B-12---:R-:W-:Y:S05]  /*0a50*/  CALL.REL.NOINC `($__internal_0_$__cuda_sm20_rcp_rn_f32_slowpath) ;  /* 0x00000004004c7944 */ /* 0x006fea0003c00000 */
[----:B------:R-:W-:Y:S01]  /*0a60*/  IMAD.MOV.U32 R11, RZ, RZ, R13 ;  /* 0x000000ffff0b7224 */ /* 0x000fe200078e000d */
[----:B------:R-:W-:Y:S06]  /*0a70*/  BRA `(.L_x_21) ;  /* 0x0000000000107947 */ /* 0x000fec0003800000 */
.L_x_20:
[----:B------:R-:W0:Y:S02]  /*0a80*/  MUFU.RCP R11, R2 ;  /* 0x00000002000b7308 */ /* 0x000e240000001000 */
[----:B0-----:R-:W-:-:S04]  /*0a90*/  FFMA R0, R2, R11, -1 ;  /* 0xbf80000002007423 */ /* 0x001fc8000000000b */
[----:B------:R-:W-:-:S04]  /*0aa0*/  FADD.FTZ R0, -R0, -RZ ;  /* 0x800000ff00007221 */ /* 0x000fc80000010100 */
[----:B------:R-:W-:-:S07]  /*0ab0*/  FFMA R11, R11, R0, R11 ;  /* 0x000000000b0b7223 */ /* 0x000fce000000000b */
.L_x_21:
[----:B------:R-:W-:Y:S05]  /*0ac0*/  BSYNC.RECONVERGENT B1 ;  /* 0x0000000000017941 */ /* 0x000fea0003800200 */
.L_x_19:
[----:B------:R-:W-:Y:S01]  /*0ad0*/  VIADD R0, R9, 0x2 ;  /* 0x0000000209007836 */ /* 0x000fe20000000000 */
[----:B------:R-:W-:Y:S01]  /*0ae0*/  BSSY.RECONVERGENT B1, `(.L_x_22) ;  /* 0x0000013000017945 */ /* 0x000fe20003800200 */
[----:B------:R-:W-:-:S03]  /*0af0*/  FADD R8, R8, R11 ;  /* 0x0000000b08087221 */ /* 0x000fc60000000000 */
        /* <DEDUP_REMOVED lines=13> */
.L_x_23:
[----:B------:R-:W0:Y:S02]  /*0bd0*/  MUFU.RCP R11, R2 ;  /* 0x00000002000b7308 */ /* 0x000e240000001000 */
[----:B0-----:R-:W-:-:S04]  /*0be0*/  FFMA R0, R2, R11, -1 ;  /* 0xbf80000002007423 */ /* 0x001fc8000000000b */
[----:B------:R-:W-:-:S04]  /*0bf0*/  FADD.FTZ R0, -R0, -RZ ;  /* 0x800000ff00007221 */ /* 0x000fc80000010100 */
[----:B------:R-:W-:-:S07]  /*0c00*/  FFMA R11, R11, R0, R11 ;  /* 0x000000000b0b7223 */ /* 0x000fce000000000b */
.L_x_24:
[----:B------:R-:W-:Y:S05]  /*0c10*/  BSYNC.RECONVERGENT B1 ;  /* 0x0000000000017941 */ /* 0x000fea0003800200 */
.L_x_22:
        /* <DEDUP_REMOVED lines=16> */
.L_x_26:
[----:B------:R-:W0:Y:S02]  /*0d20*/  MUFU.RCP R11, R2 ;  /* 0x00000002000b7308 */ /* 0x000e240000001000 */
[----:B0-----:R-:W-:-:S04]  /*0d30*/  FFMA R0, R2, R11, -1 ;  /* 0xbf80000002007423 */ /* 0x001fc8000000000b */
[----:B------:R-:W-:-:S04]  /*0d40*/  FADD.FTZ R0, -R0, -RZ ;  /* 0x800000ff00007221 */ /* 0x000fc80000010100 */
[----:B------:R-:W-:-:S07]  /*0d50*/  FFMA R11, R11, R0, R11 ;  /* 0x000000000b0b7223 */ /* 0x000fce000000000b */
.L_x_27:
[----:B------:R-:W-:Y:S05]  /*0d60*/  BSYNC.RECONVERGENT B1 ;  /* 0x0000000000017941 */ /* 0x000fea0003800200 */
.L_x_25:
[----:B------:R-:W-:Y:S02]  /*0d70*/  VIADD R9, R9, 0x4 ;  /* 0x0000000409097836 */ /* 0x000fe40000000000 */
[----:B------:R-:W-:-:S03]  /*0d80*/  FADD R8, R8, R11 ;  /* 0x0000000b08087221 */ /* 0x000fc60000000000 */
[----:B------:R-:W-:-:S13]  /*0d90*/  ISETP.GE.AND P0, PT, R9, R6, PT ;  /* 0x000000060900720c */ /* 0x000fda0003f06270 */
[----:B------:R-:W-:Y:S05]  /*0da0*/  @!P0 BRA `(.L_x_28) ;  /* 0xfffffff800a88947 */ /* 0x000fea000383ffff */
.L_x_15:
[----:B0-----:R-:W-:Y:S05]  /*0db0*/  BSYNC.RECONVERGENT B0 ;  /* 0x0000000000007941 */ /* 0x001fea0003800200 */
.L_x_8:
[----:B------:R-:W4:Y:S01]  /*0dc0*/  LDC R9, c[0x0][0x38c] ;  /* 0x0000e300ff097b82 */ /* 0x000f220000000800 */
[----:B------:R-:W-:Y:S02]  /*0dd0*/  ISETP.GE.U32.AND P0, PT, R5, 0x2, PT ;  /* 0x000000020500780c */ /* 0x000fe40003f06070 */
[----:B------:R-:W-:Y:S01]  /*0de0*/  ISETP.NE.AND P1, PT, R4, RZ, PT ;  /* 0x000000ff0400720c */ /* 0x000fe20003f25270 */
[----:B----4-:R-:W-:-:S04]  /*0df0*/  FMUL R9, R9, 4 ;  /* 0x4080000009097820 */ /* 0x010fc80000400000 */
[----:B--23--:R-:W-:-:S05]  /*0e00*/  FMUL R8, R9, R8 ;  /* 0x0000000809087220 */ /* 0x00cfca0000400000 */
[----:B------:R2:W-:Y:S01]  /*0e10*/  STS [R7], R8 ;  /* 0x0000000807007388 */ /* 0x0005e20000000800 */
[----:B------:R-:W-:Y:S06]  /*0e20*/  BAR.SYNC.DEFER_BLOCKING 0x0 ;  /* 0x0000000000007b1d */ /* 0x000fec0000010000 */
[----:B------:R-:W-:Y:S05]  /*0e30*/  @!P0 BRA `(.L_x_29) ;  /* 0x00000000002c8947 */ /* 0x000fea0003800000 */
.L_x_30:
[----:B------:R-:W-:-:S04]  /*0e40*/  SHF.R.U32.HI R6, RZ, 0x1, R5 ;  /* 0x00000001ff067819 */ /* 0x000fc80000011605 */
[----:B------:R-:W-:-:S13]  /*0e50*/  ISETP.GE.U32.AND P0, PT, R4, R6, PT ;  /* 0x000000060400720c */ /* 0x000fda0003f06070 */
[----:B0-----:R-:W-:Y:S01]  /*0e60*/  @!P0 LEA R0, R6, R7, 0x2 ;  /* 0x0000000706008211 */ /* 0x001fe200078e10ff */
[----:B------:R-:W-:Y:S05]  /*0e70*/  @!P0 LDS R9, [R7] ;  /* 0x0000000007098984 */ /* 0x000fea0000000800 */
[----:B------:R-:W0:Y:S02]  /*0e80*/  @!P0 LDS R0, [R0] ;  /* 0x0000000000008984 */ /* 0x000e240000000800 */
[----:B0-----:R-:W-:-:S05]  /*0e90*/  @!P0 FADD R2, R0, R9 ;  /* 0x0000000900028221 */ /* 0x001fca0000000000 */
[----:B------:R3:W-:Y:S01]  /*0ea0*/  @!P0 STS [R7], R2 ;  /* 0x0000000207008388 */ /* 0x0007e20000000800 */
[----:B------:R-:W-:Y:S01]  /*0eb0*/  BAR.SYNC.DEFER_BLOCKING 0x0 ;  /* 0x0000000000007b1d */ /* 0x000fe20000010000 */
[----:B------:R-:W-:Y:S01]  /*0ec0*/  ISETP.GT.U32.AND P0, PT, R5, 0x3, PT ;  /* 0x000000030500780c */ /* 0x000fe20003f04070 */
[----:B------:R-:W-:-:S12]  /*0ed0*/  IMAD.MOV.U32 R5, RZ, RZ, R6 ;  /* 0x000000ffff057224 */ /* 0x000fd800078e0006 */
[----:B---3--:R-:W-:Y:S05]  /*0ee0*/  @P0 BRA `(.L_x_30) ;  /* 0xfffffffc00d40947 */ /* 0x008fea000383ffff */
.L_x_29:
[----:B------:R-:W-:Y:S05]  /*0ef0*/  @P1 EXIT ;  /* 0x000000000000194d */ /* 0x000fea0003800000 */
[----:B------:R-:W3:Y:S01]  /*0f00*/  S2UR UR5, SR_CgaCtaId ;  /* 0x00000000000579c3 */ /* 0x000ee20000008800 */
[----:B------:R-:W-:-:S07]  /*0f10*/  UMOV UR4, 0x400 ;  /* 0x0000040000047882 */ /* 0x000fce0000000000 */
[----:B------:R-:W4:Y:S01]  /*0f20*/  LDC.64 R4, c[0x0][0x380] ;  /* 0x0000e000ff047b82 */ /* 0x000f220000000a00 */
[----:B---3--:R-:W-:Y:S01]  /*0f30*/  ULEA UR4, UR5, UR4, 0x18 ;  /* 0x0000000405047291 */ /* 0x008fe2000f8ec0ff */
[----:B----4-:R-:W-:-:S08]  /*0f40*/  IMAD.WIDE.U32 R2, R3, 0x4, R4 ;  /* 0x0000000403027825 */ /* 0x010fd000078e0004 */
[----:B-12---:R-:W1:Y:S02]  /*0f50*/  LDS R7, [UR4] ;  /* 0x00000004ff077984 */ /* 0x006e640008000800 */
[----:B------:R-:W1:Y:S02]  /*0f60*/  LDCU.64 UR4, c[0x0][0x358] ;  /* 0x00006b00ff0477ac */ /* 0x000e640008000a00 */
[----:B-1----:R-:W-:Y:S01]  /*0f70*/  STG.E desc[UR4][R2.64], R7 ;  /* 0x0000000702007986 */ /* 0x002fe2000c101904 */
[----:B------:R-:W-:Y:S05]  /*0f80*/  EXIT ;  /* 0x000000000000794d */ /* 0x000fea0003800000 */
        .weak           $__internal_0_$__cuda_sm20_rcp_rn_f32_slowpath
        .type           $__internal_0_$__cuda_sm20_rcp_rn_f32_slowpath,@function
        .size           $__internal_0_$__cuda_sm20_rcp_rn_f32_slowpath,(.L_x_62 - $__internal_0_$__cuda_sm20_rcp_rn_f32_slowpath)
$__internal_0_$__cuda_sm20_rcp_rn_f32_slowpath:
[----:B------:R-:W-:Y:S01]  /*0f90*/  IMAD.SHL.U32 R2, R0, 0x2, RZ ;  /* 0x0000000200027824 */ /* 0x000fe200078e00ff */
[----:B------:R-:W-:Y:S04]  /*0fa0*/  BSSY.RECONVERGENT B2, `(.L_x_31) ;  /* 0x0000030000027945 */ /* 0x000fe80003800200 */
[----:B------:R-:W-:-:S04]  /*0fb0*/  SHF.R.U32.HI R2, RZ, 0x18, R2 ;  /* 0x00000018ff027819 */ /* 0x000fc80000011602 */
[----:B------:R-:W-:-:S13]  /*0fc0*/  ISETP.NE.U32.AND P0, PT, R2, RZ, PT ;  /* 0x000000ff0200720c */ /* 0x000fda0003f05070 */
[----:B------:R-:W-:Y:S05]  /*0fd0*/  @P0 BRA `(.L_x_32) ;  /* 0x0000000000280947 */ /* 0x000fea0003800000 */
[----:B------:R-:W-:-:S05]  /*0fe0*/  IMAD.SHL.U32 R2, R0, 0x2, RZ ;  /* 0x0000000200027824 */ /* 0x000fca00078e00ff */
[----:B------:R-:W-:-:S13]  /*0ff0*/  ISETP.NE.AND P0, PT, R2, RZ, PT ;  /* 0x000000ff0200720c */ /* 0x000fda0003f05270 */
[----:B------:R-:W-:Y:S01]  /*1000*/  @P0 FFMA R15, R0, 1.84467440737095516160e+19, RZ ;  /* 0x5f800000000f0823 */ /* 0x000fe200000000ff */
[----:B------:R-:W-:Y:S08]  /*1010*/  @!P0 MUFU.RCP R13, R0 ;  /* 0x00000000000d8308 */ /* 0x000ff00000001000 */
[----:B------:R-:W0:Y:S02]  /*1020*/  @P0 MUFU.RCP R2, R15 ;  /* 0x0000000f00020308 */ /* 0x000e240000001000 */
[----:B0-----:R-:W-:-:S04]  /*1030*/  @P0 FFMA R16, R15, R2, -1 ;  /* 0xbf8000000f100423 */ /* 0x001fc80000000002 */
[----:B------:R-:W-:-:S04]  /*1040*/  @P0 FADD.FTZ R17, -R16, -RZ ;  /* 0x800000ff10110221 */ /* 0x000fc80000010100 */
[----:B------:R-:W-:-:S04]  /*1050*/  @P0 FFMA R2, R2, R17, R2 ;  /* 0x0000001102020223 */ /* 0x000fc80000000002 */
[----:B------:R-:W-:Y:S01]  /*1060*/  @P0 FFMA R13, R2, 1.84467440737095516160e+19, RZ ;  /* 0x5f800000020d0823 */ /* 0x000fe200000000ff */
[----:B------:R-:W-:Y:S06]  /*1070*/  BRA `(.L_x_33) ;  /* 0x0000000000887947 */ /* 0x000fec0003800000 */
.L_x_32:
[----:B------:R-:W-:-:S04]  /*1080*/  IADD3 R13, PT, PT, R2, -0xfd, RZ ;  /* 0xffffff03020d7810 */ /* 0x000fc80007ffe0ff */
[----:B------:R-:W-:-:S13]  /*1090*/  ISETP.GT.U32.AND P0, PT, R13, 0x1, PT ;  /* 0x000000010d00780c */ /* 0x000fda0003f04070 */
[----:B------:R-:W-:Y:S05]  /*10a0*/  @P0 BRA `(.L_x_34) ;  /* 0x0000000000780947 */ /* 0x000fea0003800000 */
[----:B------:R-:W-:Y:S01]  /*10b0*/  LOP3.LUT R15, R0, 0x7fffff, RZ, 0xc0, !PT ;  /* 0x007fffff000f7812 */ /* 0x000fe200078ec0ff */
[----:B------:R-:W-:-:S03]  /*10c0*/  IMAD.MOV.U32 R20, RZ, RZ, 0x3 ;  /* 0x00000003ff147424 */ /* 0x000fc600078e00ff */
[----:B------:R-:W-:Y:S02]  /*10d0*/  LOP3.LUT R15, R15, 0x3f800000, RZ, 0xfc, !PT ;  /* 0x3f8000000f0f7812 */ /* 0x000fe400078efcff */
[----:B------:R-:W-:Y:S02]  /*10e0*/  SHF.L.U32 R19, R20, R13, RZ ;  /* 0x0000000d14137219 */ /* 0x000fe400000006ff */
[----:B------:R-:W0:Y:S02]  /*10f0*/  MUFU.RCP R16, R15 ;  /* 0x0000000f00107308 */ /* 0x000e240000001000 */
[----:B0-----:R-:W-:-:S04]  /*1100*/  FFMA R17, R15, R16, -1 ;  /* 0xbf8000000f117423 */ /* 0x001fc80000000010 */
[----:B------:R-:W-:-:S04]  /*1110*/  FADD.FTZ R17, -R17, -RZ ;  /* 0x800000ff11117221 */ /* 0x000fc80000010100 */
[CCC-:B------:R-:W-:Y:S01]  /*1120*/  FFMA.RM R18, R16.reuse, R17.reuse, R16.reuse ;  /* 0x0000001110127223 */ /* 0x1c0fe20000004010 */
[----:B------:R-:W-:-:S04]  /*1130*/  FFMA.RP R17, R16, R17, R16 ;  /* 0x0000001110117223 */ /* 0x000fc80000008010 */
[C---:B------:R-:W-:Y:S02]  /*1140*/  LOP3.LUT R16, R18.reuse, 0x7fffff, RZ, 0xc0, !PT ;  /* 0x007fffff12107812 */ /* 0x040fe400078ec0ff */
[----:B------:R-:W-:Y:S02]  /*1150*/  FSETP.NEU.FTZ.AND P0, PT, R18, R17, PT ;  /* 0x000000111200720b */ /* 0x000fe40003f1d000 */
[----:B------:R-:W-:Y:S02]  /*1160*/  LOP3.LUT R16, R16, 0x800000, RZ, 0xfc, !PT ;  /* 0x0080000010107812 */ /* 0x000fe400078efcff */
[----:B------:R-:W-:Y:S02]  /*1170*/  SEL R17, RZ, 0xffffffff, !P0 ;  /* 0xffffffffff117807 */ /* 0x000fe40004000000 */
[----:B------:R-:W-:-:S03]  /*1180*/  LOP3.LUT R18, R19, R16, RZ, 0xc0, !PT ;  /* 0x0000001013127212 */ /* 0x000fc600078ec0ff */
[----:B------:R-:W-:Y:S01]  /*1190*/  IMAD.MOV R17, RZ, RZ, -R17 ;  /* 0x000000ffff117224 */ /* 0x000fe200078e0a11 */
[----:B------:R-:W-:-:S04]  /*11a0*/  SHF.R.U32.HI R18, RZ, R13, R18 ;  /* 0x0000000dff127219 */ /* 0x000fc80000011612 */
[----:B------:R-:W-:Y:S02]  /*11b0*/  LOP3.LUT P1, RZ, R17, R13, R16, 0xf8, !PT ;  /* 0x0000000d11ff7212 */ /* 0x000fe4000782f810 */
[C---:B------:R-:W-:Y:S02]  /*11c0*/  LOP3.LUT P0, RZ, R18.reuse, 0x1, RZ, 0xc0, !PT ;  /* 0x0000000112ff7812 */ /* 0x040fe4000780c0ff */
[----:B------:R-:W-:-:S04]  /*11d0*/  LOP3.LUT P2, RZ, R18, 0x2, RZ, 0xc0, !PT ;  /* 0x0000000212ff7812 */ /* 0x000fc8000784c0ff */
[----:B------:R-:W-:Y:S02]  /*11e0*/  PLOP3.LUT P0, PT, P0, P1, P2, 0xe0, 0x0 ;  /* 0x000000000000781c */ /* 0x000fe40000703c20 */
[----:B------:R-:W-:Y:S02]  /*11f0*/  LOP3.LUT P1, RZ, R0, 0x7fffff, RZ, 0xc0, !PT ;  /* 0x007fffff00ff7812 */ /* 0x000fe4000782c0ff */
[----:B------:R-:W-:-:S04]  /*1200*/  SEL R13, RZ, 0x1, !P0 ;  /* 0x00000001ff0d7807 */ /* 0x000fc80004000000 */
[----:B------:R-:W-:-:S04]  /*1210*/  IADD3 R13, PT, PT, -R13, RZ, RZ ;  /* 0x000000ff0d0d7210 */ /* 0x000fc80007ffe1ff */
[----:B------:R-:W-:Y:S01]  /*1220*/  ISETP.GE.AND P0, PT, R13, RZ, PT ;  /* 0x000000ff0d00720c */ /* 0x000fe20003f06270 */
[----:B------:R-:W-:-:S05]  /*1230*/  VIADD R13, R2, 0xffffff04 ;  /* 0xffffff04020d7836 */ /* 0x000fca0000000000 */
[----:B------:R-:W-:-:S07]  /*1240*/  SHF.R.U32.HI R13, RZ, R13, R16 ;  /* 0x0000000dff0d7219 */ /* 0x000fce0000011610 */
[----:B------:R-:W-:-:S05]  /*1250*/  @!P0 VIADD R13, R13, 0x1 ;  /* 0x000000010d0d8836 */ /* 0x000fca0000000000 */
[----:B------:R-:W-:-:S04]  /*1260*/  @!P1 SHF.L.U32 R13, R13, 0x1, RZ ;  /* 0x000000010d0d9819 */ /* 0x000fc800000006ff */
[----:B------:R-:W-:Y:S01]  /*1270*/  LOP3.LUT R13, R13, 0x80000000, R0, 0xf8, !PT ;  /* 0x800000000d0d7812 */ /* 0x000fe200078ef800 */
[----:B------:R-:W-:Y:S06]  /*1280*/  BRA `(.L_x_33) ;  /* 0x0000000000047947 */ /* 0x000fec0003800000 */
.L_x_34:
[----:B------:R0:W1:Y:S02]  /*1290*/  MUFU.RCP R13, R0 ;  /* 0x00000000000d7308 */ /* 0x0000640000001000 */
.L_x_33:
[----:B------:R-:W-:Y:S05]  /*12a0*/  BSYNC.RECONVERGENT B2 ;  /* 0x0000000000027941 */ /* 0x000fea0003800200 */
.L_x_31:
[----:B------:R-:W-:-:S04]  /*12b0*/  IMAD.MOV.U32 R15, RZ, RZ, 0x0 ;  /* 0x00000000ff0f7424 */ /* 0x000fc800078e00ff */
[----:B01----:R-:W-:Y:S05]  /*12c0*/  RET.REL.NODEC R14 `(_Z18integrateOptimisedPfifii) ;  /* 0xffffffec0e4c7950 */ /* 0x003fea0003c3ffff */
.L_x_35:
        /* <DEDUP_REMOVED lines=11> */
.L_x_62:


//--------------------- .text._Z15integrateSimplePfifii --------------------------
	.section	.text._Z15integrateSimplePfifii,"ax",@progbits
	.align	128
        .global         _Z15integrateSimplePfifii
        .type           _Z15integrateSimplePfifii,@function
        .size           _Z15integrateSimplePfifii,(.L_x_63 - _Z15integrateSimplePfifii)
        .other          _Z15integrateSimplePfifii,@"STO_CUDA_ENTRY STV_DEFAULT"
_Z15integrateSimplePfifii:
.text._Z15integrateSimplePfifii:
[----:B------:R-:W-:Y:S08]  /*0000*/  LDC R1, c[0x0][0x37c] ;  /* 0x0000df00ff017b82 */ /* 0x000ff00000000800 */
[----:B------:R-:W0:Y:S08]  /*0010*/  LDC.64 R2, c[0x0][0x390] ;  /* 0x0000e400ff027b82 */ /* 0x000e300000000a00 */
[----:B------:R-:W1:Y:S08]  /*0020*/  LDC R9, c[0x0][0x388] ;  /* 0x0000e200ff097b82 */ /* 0x000e700000000800 */
[----:B------:R-:W2:Y:S01]  /*0030*/  S2UR UR4, SR_CTAID.X ;  /* 0x00000000000479c3 */ /* 0x000ea20000002500 */
[----:B0-----:R-:W-:-:S05]  /*0040*/  IMAD R0, R3, R2, RZ ;  /* 0x0000000203007224 */ /* 0x001fca00078e02ff */
[-C--:B------:R-:W-:Y:S02]  /*0050*/  IABS R5, R0.reuse ;  /* 0x0000000000057213 */ /* 0x080fe40000000000 */
[----:B------:R-:W-:Y:S02]  /*0060*/  IABS R10, R0 ;  /* 0x00000000000a7213 */ /* 0x000fe40000000000 */
[----:B------:R-:W0:Y:S01]  /*0070*/  I2F.RP R4, R5 ;  /* 0x0000000500047306 */ /* 0x000e220000209400 */
[----:B-1----:R-:W-:-:S07]  /*0080*/  IABS R8, R9 ;  /* 0x0000000900087213 */ /* 0x002fce0000000000 */
[----:B0-----:R-:W0:Y:S02]  /*0090*/  MUFU.RCP R4, R4 ;  /* 0x0000000400047308 */ /* 0x001e240000001000 */
[----:B0-----:R-:W-:Y:S02]  /*00a0*/  VIADD R2, R4, 0xffffffe ;  /* 0x0ffffffe04027836 */ /* 0x001fe40000000000 */
[----:B------:R-:W-:-:S04]  /*00b0*/  IMAD.MOV R4, RZ, RZ, -R10 ;  /* 0x000000ffff047224 */ /* 0x000fc800078e0a0a */
[----:B------:R0:W1:Y:S02]  /*00c0*/  F2I.FTZ.U32.TRUNC.NTZ R3, R2 ;  /* 0x0000000200037305 */ /* 0x000064000021f000 */
[----:B0-----:R-:W-:Y:S02]  /*00d0*/  IMAD.MOV.U32 R2, RZ, RZ, RZ ;  /* 0x000000ffff027224 */ /* 0x001fe400078e00ff */
[----:B-1----:R-:W-:-:S04]  /*00e0*/  IMAD.MOV R6, RZ, RZ, -R3 ;  /* 0x000000ffff067224 */ /* 0x002fc800078e0a03 */
[----:B------:R-:W-:Y:S01]  /*00f0*/  IMAD R7, R6, R5, RZ ;  /* 0x0000000506077224 */ /* 0x000fe200078e02ff */
[----:B------:R-:W-:-:S03]  /*0100*/  MOV R6, R8 ;  /* 0x0000000800067202 */ /* 0x000fc60000000f00 */
[----:B------:R-:W-:-:S06]  /*0110*/  IMAD.HI.U32 R3, R3, R7, R2 ;  /* 0x0000000703037227 */ /* 0x000fcc00078e0002 */
[----:B------:R-:W-:-:S04]  /*0120*/  IMAD.HI.U32 R3, R3, R6, RZ ;  /* 0x0000000603037227 */ /* 0x000fc800078e00ff */
[----:B------:R-:W-:-:S05]  /*0130*/  IMAD R2, R3, R4, R6 ;  /* 0x0000000403027224 */ /* 0x000fca00078e0206 */
[----:B------:R-:W-:-:S13]  /*0140*/  ISETP.GT.U32.AND P1, PT, R5, R2, PT ;  /* 0x000000020500720c */ /* 0x000fda0003f24070 */
[-C--:B------:R-:W-:Y:S01]  /*0150*/  @!P1 IADD3 R2, PT, PT, R2, -R5.reuse, RZ ;  /* 0x8000000502029210 */ /* 0x080fe20007ffe0ff */
[----:B------:R-:W-:Y:S01]  /*0160*/  @!P1 VIADD R3, R3, 0x1 ;  /* 0x0000000103039836 */ /* 0x000fe20000000000 */
[----:B------:R-:W-:Y:S02]  /*0170*/  ISETP.NE.AND P1, PT, R0, RZ, PT ;  /* 0x000000ff0000720c */ /* 0x000fe40003f25270 */
[----:B------:R-:W-:Y:S02]  /*0180*/  ISETP.GE.U32.AND P0, PT, R2, R5, PT ;  /* 0x000000050200720c */ /* 0x000fe40003f06070 */
[----:B------:R-:W-:-:S04]  /*0190*/  LOP3.LUT R2, R0, R9, RZ, 0x3c, !PT ;  /* 0x0000000900027212 */ /* 0x000fc800078e3cff */
[----:B------:R-:W-:-:S07]  /*01a0*/  ISETP.GE.AND P2, PT, R2, RZ, PT ;  /* 0x000000ff0200720c */ /* 0x000fce0003f46270 */
[----:B------:R-:W-:-:S05]  /*01b0*/  @P0 VIADD R3, R3, 0x1 ;  /* 0x0000000103030836 */ /* 0x000fca0000000000 */
[----:B------:R-:W-:Y:S02]  /*01c0*/  MOV R2, R3 ;  /* 0x0000000300027202 */ /* 0x000fe40000000f00 */
[----:B------:R-:W0:Y:S03]  /*01d0*/  S2R R3, SR_TID.X ;  /* 0x0000000000037919 */ /* 0x000e260000002100 */
[----:B------:R-:W-:Y:S01]  /*01e0*/  @!P2 IMAD.MOV R2, RZ, RZ, -R2 ;  /* 0x000000ffff02a224 */ /* 0x000fe200078e0a02 */
[----:B------:R-:W-:Y:S02]  /*01f0*/  @!P1 LOP3.LUT R2, RZ, R0, RZ, 0x33, !PT ;  /* 0x00000000ff029212 */ /* 0x000fe400078e33ff */
[----:B------:R-:W1:Y:S02]  /*0200*/  LDC R0, c[0x0][0x360] ;  /* 0x0000d800ff007b82 */ /* 0x000e640000000800 */
[----:B------:R-:W-:-:S13]  /*0210*/  ISETP.GE.AND P0, PT, R2, 0x1, PT ;  /* 0x000000010200780c */ /* 0x000fda0003f06270 */
[----:B--2---:R-:W-:Y:S05]  /*0220*/  @!P0 EXIT ;  /* 0x000000000000894d */ /* 0x004fea0003800000 */
[----:B------:R-:W2:Y:S01]  /*0230*/  LDC.64 R4, c[0x0][0x380] ;  /* 0x0000e000ff047b82 */ /* 0x000ea20000000a00 */
[----:B------:R-:W3:Y:S01]  /*0240*/  LDCU.64 UR6, c[0x0][0x358] ;  /* 0x00006b00ff0677ac */ /* 0x000ee20008000a00 */
[----:B01----:R-:W-:Y:S01]  /*0250*/  IMAD R3, R0, UR4, R3 ;  /* 0x0000000400037c24 */ /* 0x003fe2000f8e0203 */
[----:B------:R-:W-:Y:S01]  /*0260*/  BSSY.RECONVERGENT B0, `(.L_x_36) ;  /* 0x0000024000007945 */ /* 0x000fe20003800200 */
[----:B------:R-:W0:Y:S02]  /*0270*/  LDCU UR4, c[0x0][0x38c] ;  /* 0x00007180ff0477ac */ /* 0x000e240008000800 */
[----:B--2---:R-:W-:-:S05]  /*0280*/  IMAD.WIDE R4, R3, 0x4, R4 ;  /* 0x0000000403047825 */ /* 0x004fca00078e0204 */
[----:B---3--:R1:W5:Y:S01]  /*0290*/  LDG.E R7, desc[UR6][R4.64] ;  /* 0x0000000604077981 */ /* 0x008362000c1e1900 */
[----:B------:R-:W-:-:S05]  /*02a0*/  IMAD R8, R3, R2, RZ ;  /* 0x0000000203087224 */ /* 0x000fca00078e02ff */
[-C--:B------:R-:W-:Y:S02]  /*02b0*/  IADD3 R3, PT, PT, R2, R8.reuse, RZ ;  /* 0x0000000802037210 */ /* 0x080fe40007ffe0ff */
[----:B------:R-:W-:Y:S02]  /*02c0*/  MOV R6, R8 ;  /* 0x0000000800067202 */ /* 0x000fe40000000f00 */
[----:B------:R-:W-:-:S05]  /*02d0*/  VIADDMNMX R9, R8, 0x1, R3, !PT ;  /* 0x0000000108097846 */ /* 0x000fca0007800103 */
[----:B------:R-:W-:-:S05]  /*02e0*/  IMAD.IADD R0, R9, 0x1, -R8 ;  /* 0x0000000109007824 */ /* 0x000fca00078e0a08 */
[----:B------:R-:W-:-:S13]  /*02f0*/  LOP3.LUT P0, R0, R0, 0x3, RZ, 0xc0, !PT ;  /* 0x0000000300007812 */ /* 0x000fda000780c0ff */
[----:B01----:R-:W-:Y:S05]  /*0300*/  @!P0 BRA `(.L_x_37) ;  /* 0x0000000000648947 */ /* 0x003fea0003800000 */
[----:B------:R-:W-:Y:S01]  /*0310*/  IMAD.MOV R10, RZ, RZ, -R0 ;  /* 0x000000ffff0a7224 */ /* 0x000fe200078e0a00 */
[----:B------:R-:W-:-:S07]  /*0320*/  MOV R6, R8 ;  /* 0x0000000800067202 */ /* 0x000fce0000000f00 */
.L_x_41:
        /* <DEDUP_REMOVED lines=13> */
[----:B-----5:R-:W-:Y:S05]  /*0400*/  CALL.REL.NOINC `($__internal_1_$__cuda_sm20_rcp_rn_f32_slowpath) ;  /* 0x0000000400907944 */ /* 0x020fea0003c00000 */
[----:B------:R-:W-:Y:S05]  /*0410*/  BRA `(.L_x_40) ;  /* 0x0000000000107947 */ /* 0x000fea0003800000 */
.L_x_39:
[----:B------:R-:W0:Y:S02]  /*0420*/  MUFU.RCP R0, R13 ;  /* 0x0000000d00007308 */ /* 0x000e240000001000 */
[----:B0-----:R-:W-:-:S04]  /*0430*/  FFMA R2, R13, R0, -1 ;  /* 0xbf8000000d027423 */ /* 0x001fc80000000000 */
[----:B------:R-:W-:-:S04]  /*0440*/  FADD.FTZ R11, -R2, -RZ ;  /* 0x800000ff020b7221 */ /* 0x000fc80000010100 */
[----:B------:R-:W-:-:S07]  /*0450*/  FFMA R0, R0, R11, R0 ;  /* 0x0000000b00007223 */ /* 0x000fce0000000000 */
.L_x_40:
[----:B------:R-:W-:Y:S05]  /*0460*/  BSYNC.RECONVERGENT B1 ;  /* 0x0000000000017941 */ /* 0x000fea0003800200 */
.L_x_38:
[----:B-----5:R-:W-:Y:S01]  /*0470*/  FADD R7, R0, R7 ;  /* 0x0000000700077221 */ /* 0x020fe20000000000 */
[----:B------:R-:W-:Y:S01]  /*0480*/  IADD3 R6, PT, PT, R6, 0x1, RZ ;  /* 0x0000000106067810 */ /* 0x000fe20007ffe0ff */
[----:B------:R-:W-:Y:S06]  /*0490*/  @P3 BRA `(.L_x_41) ;  /* 0xfffffffc00a43947 */ /* 0x000fec000383ffff */
.L_x_37:
[----:B------:R-:W-:Y:S05]  /*04a0*/  BSYNC.RECONVERGENT B0 ;  /* 0x0000000000007941 */ /* 0x000fea0003800200 */
.L_x_36:
[----:B------:R-:W-:Y:S01]  /*04b0*/  IMAD.IADD R9, R8, 0x1, -R9 ;  /* 0x0000000108097824 */ /* 0x000fe200078e0a09 */
[----:B------:R-:W0:Y:S01]  /*04c0*/  LDCU UR4, c[0x0][0x38c] ;  /* 0x00007180ff0477ac */ /* 0x000e220008000800 */
[----:B------:R-:W-:Y:S03]  /*04d0*/  BSSY.RECONVERGENT B0, `(.L_x_42) ;  /* 0x0000055000007945 */ /* 0x000fe60003800200 */
[----:B------:R-:W-:-:S13]  /*04e0*/  ISETP.GT.U32.AND P0, PT, R9, -0x4, PT ;  /* 0xfffffffc0900780c */ /* 0x000fda0003f04070 */
[----:B------:R-:W-:Y:S05]  /*04f0*/  @P0 BRA `(.L_x_43) ;  /* 0x0000000400480947 */ /* 0x000fea0003800000 */
.L_x_56:
        /* <DEDUP_REMOVED lines=11> */
[----:B-----5:R-:W-:Y:S05]  /*05b0*/  CALL.REL.NOINC `($__internal_1_$__cuda_sm20_rcp_rn_f32_slowpath) ;  /* 0x0000000400247944 */ /* 0x020fea0003c00000 */
[----:B------:R-:W-:Y:S05]  /*05c0*/  BRA `(.L_x_46) ;  /* 0x0000000000107947 */ /* 0x000fea0003800000 */
.L_x_45:
[----:B------:R-:W0:Y:S02]  /*05d0*/  MUFU.RCP R0, R11 ;  /* 0x0000000b00007308 */ /* 0x000e240000001000 */
[----:B0-----:R-:W-:-:S04]  /*05e0*/  FFMA R2, R11, R0, -1 ;  /* 0xbf8000000b027423 */ /* 0x001fc80000000000 */
[----:B------:R-:W-:-:S04]  /*05f0*/  FADD.FTZ R9, -R2, -RZ ;  /* 0x800000ff02097221 */ /* 0x000fc80000010100 */
[----:B------:R-:W-:-:S07]  /*0600*/  FFMA R0, R0, R9, R0 ;  /* 0x0000000900007223 */ /* 0x000fce0000000000 */
.L_x_46:
[----:B------:R-:W-:Y:S05]  /*0610*/  BSYNC.RECONVERGENT B1 ;  /* 0x0000000000017941 */ /* 0x000fea0003800200 */
.L_x_44:
[----:B------:R-:W-:Y:S01]  /*0620*/  IADD3 R2, PT, PT, R6, 0x1, RZ ;  /* 0x0000000106027810 */ /* 0x000fe20007ffe0ff */
[----:B------:R-:W-:Y:S01]  /*0630*/  BSSY.RECONVERGENT B1, `(.L_x_47) ;  /* 0x0000012000017945 */ /* 0x000fe20003800200 */
[----:B-----5:R-:W-:Y:S02]  /*0640*/  FADD R7, R0, R7 ;  /* 0x0000000700077221 */ /* 0x020fe40000000000 */
[----:B------:R-:W-:-:S05]  /*0650*/  I2FP.F32.S32 R2, R2 ;  /* 0x0000000200027245 */ /* 0x000fca0000201400 */
[----:B------:R-:W-:-:S04]  /*0660*/  FADD R2, R2, 0.5 ;  /* 0x3f00000002027421 */ /* 0x000fc80000000000 */
[----:B------:R-:W-:-:S04]  /*0670*/  FMUL R2, R2, UR4 ;  /* 0x0000000402027c20 */ /* 0x000fc80008400000 */
[----:B------:R-:W-:-:S04]  /*0680*/  FFMA R11, R2, R2, 1 ;  /* 0x3f800000020b7423 */ /* 0x000fc80000000002 */
[----:B------:R-:W-:-:S05]  /*0690*/  VIADD R2, R11, 0x1800000 ;  /* 0x018000000b027836 */ /* 0x000fca0000000000 */
[----:B------:R-:W-:-:S04]  /*06a0*/  LOP3.LUT R2, R2, 0x7f800000, RZ, 0xc0, !PT ;  /* 0x7f80000002027812 */ /* 0x000fc800078ec0ff */
[----:B------:R-:W-:-:S13]  /*06b0*/  ISETP.GT.U32.AND P0, PT, R2, 0x1ffffff, PT ;  /* 0x01ffffff0200780c */ /* 0x000fda0003f04070 */
[----:B------:R-:W-:Y:S05]  /*06c0*/  @P0 BRA `(.L_x_48) ;  /* 0x0000000000100947 */ /* 0x000fea0003800000 */
[----:B------:R-:W-:Y:S02]  /*06d0*/  MOV R0, R11 ;  /* 0x0000000b00007202 */ /* 0x000fe40000000f00 */
[----:B------:R-:W-:-:S07]  /*06e0*/  MOV R12, 0x700 ;  /* 0x00000700000c7802 */ /* 0x000fce0000000f00 */
[----:B------:R-:W-:Y:S05]  /*06f0*/  CALL.REL.NOINC `($__internal_1_$__cuda_sm20_rcp_rn_f32_slowpath) ;  /* 0x0000000000d47944 */ /* 0x000fea0003c00000 */
[----:B------:R-:W-:Y:S05]  /*0700*/  BRA `(.L_x_49) ;  /* 0x0000000000107947 */ /* 0x000fea0003800000 */
.L_x_48:
[----:B------:R-:W0:Y:S02]  /*0710*/  MUFU.RCP R0, R11 ;  /* 0x0000000b00007308 */ /* 0x000e240000001000 */
[----:B0-----:R-:W-:-:S04]  /*0720*/  FFMA R2, R11, R0, -1 ;  /* 0xbf8000000b027423 */ /* 0x001fc80000000000 */
[----:B------:R-:W-:-:S04]  /*0730*/  FADD.FTZ R9, -R2, -RZ ;  /* 0x800000ff02097221 */ /* 0x000fc80000010100 */
[----:B------:R-:W-:-:S07]  /*0740*/  FFMA R0, R0, R9, R0 ;  /* 0x0000000900007223 */ /* 0x000fce0000000000 */
.L_x_49:
[----:B------:R-:W-:Y:S05]  /*0750*/  BSYNC.RECONVERGENT B1 ;  /* 0x0000000000017941 */ /* 0x000fea0003800200 */
.L_x_47:
        /* <DEDUP_REMOVED lines=13> */
[----:B------:R-:W-:Y:S05]  /*0830*/  CALL.REL.NOINC `($__internal_1_$__cuda_sm20_rcp_rn_f32_slowpath) ;  /* 0x0000000000847944 */ /* 0x000fea0003c00000 */
[----:B------:R-:W-:Y:S05]  /*0840*/  BRA `(.L_x_52) ;  /* 0x0000000000107947 */ /* 0x000fea0003800000 */
.L_x_51:
[----:B------:R-:W0:Y:S02]  /*0850*/  MUFU.RCP R0, R11 ;  /* 0x0000000b00007308 */ /* 0x000e240000001000 */
[----:B0-----:R-:W-:-:S04]  /*0860*/  FFMA R2, R11, R0, -1 ;  /* 0xbf8000000b027423 */ /* 0x001fc80000000000 */
[----:B------:R-:W-:-:S04]  /*0870*/  FADD.FTZ R9, -R2, -RZ ;  /* 0x800000ff02097221 */ /* 0x000fc80000010100 */
[----:B------:R-:W-:-:S07]  /*0880*/  FFMA R0, R0, R9, R0 ;  /* 0x0000000900007223 */ /* 0x000fce0000000000 */
.L_x_52:
[----:B------:R-:W-:Y:S05]  /*0890*/  BSYNC.RECONVERGENT B1 ;  /* 0x0000000000017941 */ /* 0x000fea0003800200 */
.L_x_50:
[----:B------:R-:W-:Y:S01]  /*08a0*/  IADD3 R2, PT, PT, R6, 0x3, RZ ;  /* 0x0000000306027810 */ /* 0x000fe20007ffe0ff */
[----:B------:R-:W-:Y:S01]  /*08b0*/  BSSY.RECONVERGENT B1, `(.L_x_53) ;  /* 0x0000012000017945 */ /* 0x000fe20003800200 */
[----:B------:R-:W-:Y:S02]  /*08c0*/  FADD R7, R7, R0 ;  /* 0x0000000007077221 */ /* 0x000fe40000000000 */
        /* <DEDUP_REMOVED lines=12> */
.L_x_54:
[----:B------:R-:W0:Y:S02]  /*0990*/  MUFU.RCP R0, R11 ;  /* 0x0000000b00007308 */ /* 0x000e240000001000 */
[----:B0-----:R-:W-:-:S04]  /*09a0*/  FFMA R2, R11, R0, -1 ;  /* 0xbf8000000b027423 */ /* 0x001fc80000000000 */
[----:B------:R-:W-:-:S04]  /*09b0*/  FADD.FTZ R9, -R2, -RZ ;  /* 0x800000ff02097221 */ /* 0x000fc80000010100 */
[----:B------:R-:W-:-:S07]  /*09c0*/  FFMA R0, R0, R9, R0 ;  /* 0x0000000900007223 */ /* 0x000fce0000000000 */
.L_x_55:
[----:B------:R-:W-:Y:S05]  /*09d0*/  BSYNC.RECONVERGENT B1 ;  /* 0x0000000000017941 */ /* 0x000fea0003800200 */
.L_x_53:
[----:B------:R-:W-:Y:S02]  /*09e0*/  VIADD R6, R6, 0x4 ;  /* 0x0000000406067836 */ /* 0x000fe40000000000 */
[----:B------:R-:W-:-:S03]  /*09f0*/  FADD R7, R7, R0 ;  /* 0x0000000007077221 */ /* 0x000fc60000000000 */
[----:B------:R-:W-:-:S13]  /*0a00*/  ISETP.GE.AND P0, PT, R6, R3, PT ;  /* 0x000000030600720c */ /* 0x000fda0003f06270 */
[----:B------:R-:W-:Y:S05]  /*0a10*/  @!P0 BRA `(.L_x_56) ;  /* 0xfffffff800b88947 */ /* 0x000fea000383ffff */
.L_x_43:
[----:B0-----:R-:W-:Y:S05]  /*0a20*/  BSYNC.RECONVERGENT B0 ;  /* 0x0000000000007941 */ /* 0x001fea0003800200 */
.L_x_42:
[----:B-----5:R-:W-:Y:S01]  /*0a30*/  STG.E desc[UR6][R4.64], R7 ;  /* 0x0000000704007986 */ /* 0x020fe2000c101906 */
[----:B------:R-:W-:Y:S05]  /*0a40*/  EXIT ;  /* 0x000000000000794d */ /* 0x000fea0003800000 */
        .weak           $__internal_1_$__cuda_sm20_rcp_rn_f32_slowpath
        .type           $__internal_1_$__cuda_sm20_rcp_rn_f32_slowpath,@function
        .size           $__internal_1_$__cuda_sm20_rcp_rn_f32_slowpath,(.L_x_63 - $__internal_1_$__cuda_sm20_rcp_rn_f32_slowpath)
$__internal_1_$__cuda_sm20_rcp_rn_f32_slowpath:
[----:B------:R-:W-:Y:S01]  /*0a50*/  SHF.L.U32 R2, R0, 0x1, RZ ;  /* 0x0000000100027819 */ /* 0x000fe200000006ff */
[----:B------:R-:W-:Y:S03]  /*0a60*/  BSSY.RECONVERGENT B2, `(.L_x_57) ;  /* 0x0000030000027945 */ /* 0x000fe60003800200 */
        /* <DEDUP_REMOVED lines=13> */
.L_x_58:
        /* <DEDUP_REMOVED lines=16> */
[----:B------:R-:W-:Y:S02]  /*0c40*/  LOP3.LUT R16, R17, R14, RZ, 0xc0, !PT ;  /* 0x0000000e11107212 */ /* 0x000fe400078ec0ff */
[----:B------:R-:W-:-:S02]  /*0c50*/  IADD3 R15, PT, PT, -R15, RZ, RZ ;  /* 0x000000ff0f0f7210 */ /* 0x000fc40007ffe1ff */
[-C--:B------:R-:W-:Y:S02]  /*0c60*/  SHF.R.U32.HI R16, RZ, R11.reuse, R16 ;  /* 0x0000000bff107219 */ /* 0x080fe40000011610 */
[----:B------:R-:W-:Y:S02]  /*0c70*/  LOP3.LUT P1, RZ, R15, R11, R14, 0xf8, !PT ;  /* 0x0000000b0fff7212 */ /* 0x000fe4000782f80e */
[C---:B------:R-:W-:Y:S02]  /*0c80*/  LOP3.LUT P0, RZ, R16.reuse, 0x1, RZ, 0xc0, !PT ;  /* 0x0000000110ff7812 */ /* 0x040fe4000780c0ff */
[----:B------:R-:W-:-:S04]  /*0c90*/  LOP3.LUT P2, RZ, R16, 0x2, RZ, 0xc0, !PT ;  /* 0x0000000210ff7812 */ /* 0x000fc8000784c0ff */
[----:B------:R-:W-:Y:S02]  /*0ca0*/  PLOP3.LUT P0, PT, P0, P1, P2, 0xe0, 0x0 ;  /* 0x000000000000781c */ /* 0x000fe40000703c20 */
[----:B------:R-:W-:Y:S02]  /*0cb0*/  LOP3.LUT P1, RZ, R0, 0x7fffff, RZ, 0xc0, !PT ;  /* 0x007fffff00ff7812 */ /* 0x000fe4000782c0ff */
[----:B------:R-:W-:-:S05]  /*0cc0*/  SEL R11, RZ, 0x1, !P0 ;  /* 0x00000001ff0b7807 */ /* 0x000fca0004000000 */
[----:B------:R-:W-:-:S05]  /*0cd0*/  IMAD.MOV R11, RZ, RZ, -R11 ;  /* 0x000000ffff0b7224 */ /* 0x000fca00078e0a0b */
[----:B------:R-:W-:Y:S02]  /*0ce0*/  ISETP.GE.AND P0, PT, R11, RZ, PT ;  /* 0x000000ff0b00720c */ /* 0x000fe40003f06270 */
[----:B------:R-:W-:-:S04]  /*0cf0*/  IADD3 R11, PT, PT, R2, -0xfc, RZ ;  /* 0xffffff04020b7810 */ /* 0x000fc80007ffe0ff */
[----:B------:R-:W-:-:S07]  /*0d00*/  SHF.R.U32.HI R11, RZ, R11, R14 ;  /* 0x0000000bff0b7219 */ /* 0x000fce000001160e */
[----:B------:R-:W-:-:S05]  /*0d10*/  @!P0 VIADD R11, R11, 0x1 ;  /* 0x000000010b0b8836 */ /* 0x000fca0000000000 */
[----:B------:R-:W-:-:S04]  /*0d20*/  @!P1 SHF.L.U32 R11, R11, 0x1, RZ ;  /* 0x000000010b0b9819 */ /* 0x000fc800000006ff */
[----:B------:R-:W-:Y:S01]  /*0d30*/  LOP3.LUT R11, R11, 0x80000000, R0, 0xf8, !PT ;  /* 0x800000000b0b7812 */ /* 0x000fe200078ef800 */
[----:B------:R-:W-:Y:S06]  /*0d40*/  BRA `(.L_x_59) ;  /* 0x0000000000047947 */ /* 0x000fec0003800000 */
.L_x_60:
[----:B------:R0:W1:Y:S02]  /*0d50*/  MUFU.RCP R11, R0 ;  /* 0x00000000000b7308 */ /* 0x0000640000001000 */
.L_x_59:
[----:B------:R-:W-:Y:S05]  /*0d60*/  BSYNC.RECONVERGENT B2 ;  /* 0x0000000000027941 */ /* 0x000fea0003800200 */
.L_x_57:
[----:B------:R-:W-:Y:S02]  /*0d70*/  HFMA2 R13, -RZ, RZ, 0, 0 ;  /* 0x00000000ff0d7431 */ /* 0x000fe400000001ff */
[----:B01----:R-:W-:Y:S02]  /*0d80*/  IMAD.MOV.U32 R0, RZ, RZ, R11 ;  /* 0x000000ffff007224 */ /* 0x003fe400078e000b */
[----:B------:R-:W-:Y:S05]  /*0d90*/  RET.REL.NODEC R12 `(_Z15integrateSimplePfifii) ;  /* 0xfffffff00c987950 */ /* 0x000fea0003c3ffff */
.L_x_61:
        /* <DEDUP_REMOVED lines=14> */
.L_x_63:


//--------------------- .nv.shared.reserved.0     --------------------------
	.section	.nv.shared.reserved.0,"aw",@nobits
	.weak		__nv_reservedSMEM_offset_0_alias
	.size		__nv_reservedSMEM_offset_0_alias, 0, 64
	.other		__nv_reservedSMEM_offset_0_alias,@"STO_CUDA_RESERVED_SHARED STV_DEFAULT"
__nv_reservedSMEM_offset_0_alias:
	.zero		0
	.zero		64


//--------------------- .nv.shared._Z18integrateOptimisedPfifii --------------------------
	.section	.nv.shared._Z18integrateOptimisedPfifii,"aw",@nobits
	.sectionflags	@""
	.align	4
.nv.shared._Z18integrateOptimisedPfifii:
	.zero		3072


//--------------------- .nv.constant0._Z9sumReducePfS_i --------------------------
	.section	.nv.constant0._Z9sumReducePfS_i,"a",@progbits
	.sectionflags	@""
	.align	4
.nv.constant0._Z9sumReducePfS_i:
	.zero		916


//--------------------- .nv.constant0._Z18integrateOptimisedPfifii --------------------------
	.section	.nv.constant0._Z18integrateOptimisedPfifii,"a",@progbits
	.sectionflags	@""
	.align	4
.nv.constant0._Z18integrateOptimisedPfifii:
	.zero		920


//--------------------- .nv.constant0._Z15integrateSimplePfifii --------------------------
	.section	.nv.constant0._Z15integrateSimplePfifii,"a",@progbits
	.sectionflags	@""
	.align	4
.nv.constant0._Z15integrateSimplePfifii:
	.zero		920


//--------------------- SYMBOLS --------------------------

	.type		.nv.reservedSmem.offset0,@object
	.size		.nv.reservedSmem.offset0,0x4
	.type		.nv.reservedSmem.cap,@object
	.size		.nv.reservedSmem.cap,0x4
